//
// Generated by NVIDIA NVVM Compiler
//
// Compiler Build ID: CL-36424714
// Cuda compilation tools, release 13.0, V13.0.88
// Based on NVVM 20.0.0
//

.version 9.0
.target sm_100
.address_size 64

	// .globl	_Z18statisticsKernelNDPfS_Plillll
.extern .shared .align 16 .b8 environmentCache[];

.visible .entry _Z18statisticsKernelNDPfS_Plillll(
	.param .u64 .ptr .align 1 _Z18statisticsKernelNDPfS_Plillll_param_0,
	.param .u64 .ptr .align 1 _Z18statisticsKernelNDPfS_Plillll_param_1,
	.param .u64 .ptr .align 1 _Z18statisticsKernelNDPfS_Plillll_param_2,
	.param .u32 _Z18statisticsKernelNDPfS_Plillll_param_3,
	.param .u64 _Z18statisticsKernelNDPfS_Plillll_param_4,
	.param .u64 _Z18statisticsKernelNDPfS_Plillll_param_5,
	.param .u64 _Z18statisticsKernelNDPfS_Plillll_param_6,
	.param .u64 _Z18statisticsKernelNDPfS_Plillll_param_7
)
{
	.reg .pred 	%p<32>;
	.reg .b32 	%r<43>;
	.reg .b32 	%f<88>;
	.reg .b64 	%rd<191>;

	ld.param.u64 	%rd36, [_Z18statisticsKernelNDPfS_Plillll_param_0];
	ld.param.u64 	%rd37, [_Z18statisticsKernelNDPfS_Plillll_param_1];
	ld.param.u64 	%rd38, [_Z18statisticsKernelNDPfS_Plillll_param_2];
	ld.param.u32 	%r16, [_Z18statisticsKernelNDPfS_Plillll_param_3];
	ld.param.u64 	%rd33, [_Z18statisticsKernelNDPfS_Plillll_param_5];
	ld.param.u64 	%rd34, [_Z18statisticsKernelNDPfS_Plillll_param_6];
	ld.param.u64 	%rd35, [_Z18statisticsKernelNDPfS_Plillll_param_7];
	cvta.to.global.u64 	%rd1, %rd36;
	cvta.to.global.u64 	%rd2, %rd38;
	cvta.to.global.u64 	%rd3, %rd37;
	mov.u32 	%r17, %ctaid.x;
	mov.u32 	%r18, %ntid.x;
	mov.u32 	%r19, %tid.x;
	mad.lo.s32 	%r20, %r17, %r18, %r19;
	cvt.u64.u32 	%rd4, %r20;
	mov.u32 	%r21, %ctaid.y;
	mov.u32 	%r22, %ntid.y;
	mov.u32 	%r23, %tid.y;
	mad.lo.s32 	%r24, %r21, %r22, %r23;
	cvt.u64.u32 	%rd5, %r24;
	mov.u32 	%r25, %ctaid.z;
	mov.u32 	%r1, %ntid.z;
	mov.u32 	%r26, %tid.z;
	mad.lo.s32 	%r27, %r25, %r1, %r26;
	cvt.u64.u32 	%rd186, %r27;
	mov.u32 	%r28, %nctaid.x;
	mul.lo.s32 	%r29, %r18, %r28;
	cvt.u64.u32 	%rd7, %r29;
	mov.u32 	%r30, %nctaid.y;
	mul.lo.s32 	%r2, %r22, %r30;
	setp.le.s64 	%p3, %rd35, %rd186;
	@%p3 bra 	$L__BB0_29;
	cvt.s64.s32 	%rd39, %r16;
	shr.s32 	%r31, %r16, 1;
	cvt.s64.s32 	%rd8, %r31;
	not.b32 	%r32, %r31;
	cvt.s64.s32 	%rd40, %r32;
	add.s64 	%rd9, %rd33, %rd40;
	add.s64 	%rd10, %rd34, %rd40;
	add.s64 	%rd11, %rd35, %rd40;
	mul.lo.s32 	%r33, %r16, %r16;
	mul.lo.s32 	%r3, %r33, %r16;
	cvt.rn.f32.s32 	%f1, %r3;
	and.b32  	%r4, %r3, 15;
	add.s32 	%r5, %r4, -1;
	and.b32  	%r6, %r3, 7;
	mov.f32 	%f17, 0f00000000;
	div.rn.f32 	%f2, %f17, %f1;
	and.b32  	%r7, %r3, 2147483632;
	and.b32  	%r8, %r3, 3;
	shl.b64 	%rd12, %rd7, 2;
	sub.s64 	%rd41, %rd33, %rd39;
	add.s64 	%rd13, %rd41, 1;
	sub.s64 	%rd42, %rd34, %rd39;
	add.s64 	%rd14, %rd42, 1;
	mov.u32 	%r34, %nctaid.z;
	mul.lo.s32 	%r35, %r1, %r34;
	cvt.u64.u32 	%rd15, %r35;
	cvt.u64.u32 	%rd16, %r2;
$L__BB0_2:
	setp.le.s64 	%p4, %rd34, %rd5;
	@%p4 bra 	$L__BB0_28;
	mov.u64 	%rd187, %rd5;
$L__BB0_4:
	setp.le.s64 	%p5, %rd33, %rd4;
	@%p5 bra 	$L__BB0_27;
	setp.gt.s64 	%p6, %rd186, %rd11;
	setp.gt.s32 	%p7, %r3, 0;
	min.s64 	%rd43, %rd187, %rd186;
	setp.lt.s64 	%p1, %rd43, %rd8;
	setp.gt.s64 	%p8, %rd187, %rd10;
	or.pred  	%p2, %p8, %p6;
	sub.s64 	%rd44, %rd186, %rd8;
	mul.lo.s64 	%rd45, %rd44, %rd14;
	sub.s64 	%rd46, %rd45, %rd8;
	add.s64 	%rd47, %rd46, %rd187;
	mul.lo.s64 	%rd19, %rd47, %rd13;
	@%p7 bra 	$L__BB0_10;
	sub.s64 	%rd48, %rd4, %rd8;
	add.s64 	%rd49, %rd48, %rd19;
	shl.b64 	%rd50, %rd49, 2;
	add.s64 	%rd189, %rd3, %rd50;
	mov.u64 	%rd190, %rd4;
$L__BB0_7:
	setp.lt.s64 	%p9, %rd190, %rd8;
	or.pred  	%p10, %p9, %p1;
	setp.gt.s64 	%p11, %rd190, %rd9;
	or.pred  	%p12, %p11, %p2;
	or.pred  	%p13, %p10, %p12;
	@%p13 bra 	$L__BB0_9;
	st.global.f32 	[%rd189], %f2;
$L__BB0_9:
	add.s64 	%rd190, %rd190, %rd7;
	add.s64 	%rd189, %rd189, %rd12;
	setp.lt.s64 	%p14, %rd190, %rd33;
	@%p14 bra 	$L__BB0_7;
	bra.uni 	$L__BB0_27;
$L__BB0_10:
	sub.s64 	%rd21, %rd19, %rd8;
	mad.lo.s64 	%rd51, %rd186, %rd34, %rd187;
	mul.lo.s64 	%rd22, %rd51, %rd33;
	mov.u64 	%rd188, %rd4;
$L__BB0_11:
	setp.lt.s64 	%p15, %rd188, %rd8;
	or.pred  	%p16, %p15, %p1;
	setp.gt.s64 	%p17, %rd188, %rd9;
	or.pred  	%p18, %p17, %p2;
	or.pred  	%p19, %p16, %p18;
	@%p19 bra 	$L__BB0_26;
	setp.lt.u32 	%p20, %r3, 16;
	add.s64 	%rd24, %rd188, %rd22;
	mov.f32 	%f87, 0f00000000;
	mov.b32 	%r41, 0;
	@%p20 bra 	$L__BB0_15;
	mov.f32 	%f87, 0f00000000;
	mov.b32 	%r39, 0;
$L__BB0_14:
	.pragma "nounroll";
	mul.wide.u32 	%rd52, %r39, 8;
	add.s64 	%rd53, %rd2, %rd52;
	ld.global.u64 	%rd54, [%rd53];
	add.s64 	%rd55, %rd24, %rd54;
	shl.b64 	%rd56, %rd55, 2;
	add.s64 	%rd57, %rd1, %rd56;
	ld.global.f32 	%f21, [%rd57];
	add.f32 	%f22, %f87, %f21;
	ld.global.u64 	%rd58, [%rd53+8];
	add.s64 	%rd59, %rd24, %rd58;
	shl.b64 	%rd60, %rd59, 2;
	add.s64 	%rd61, %rd1, %rd60;
	ld.global.f32 	%f23, [%rd61];
	add.f32 	%f24, %f22, %f23;
	ld.global.u64 	%rd62, [%rd53+16];
	add.s64 	%rd63, %rd24, %rd62;
	shl.b64 	%rd64, %rd63, 2;
	add.s64 	%rd65, %rd1, %rd64;
	ld.global.f32 	%f25, [%rd65];
	add.f32 	%f26, %f24, %f25;
	ld.global.u64 	%rd66, [%rd53+24];
	add.s64 	%rd67, %rd24, %rd66;
	shl.b64 	%rd68, %rd67, 2;
	add.s64 	%rd69, %rd1, %rd68;
	ld.global.f32 	%f27, [%rd69];
	add.f32 	%f28, %f26, %f27;
	ld.global.u64 	%rd70, [%rd53+32];
	add.s64 	%rd71, %rd24, %rd70;
	shl.b64 	%rd72, %rd71, 2;
	add.s64 	%rd73, %rd1, %rd72;
	ld.global.f32 	%f29, [%rd73];
	add.f32 	%f30, %f28, %f29;
	ld.global.u64 	%rd74, [%rd53+40];
	add.s64 	%rd75, %rd24, %rd74;
	shl.b64 	%rd76, %rd75, 2;
	add.s64 	%rd77, %rd1, %rd76;
	ld.global.f32 	%f31, [%rd77];
	add.f32 	%f32, %f30, %f31;
	ld.global.u64 	%rd78, [%rd53+48];
	add.s64 	%rd79, %rd24, %rd78;
	shl.b64 	%rd80, %rd79, 2;
	add.s64 	%rd81, %rd1, %rd80;
	ld.global.f32 	%f33, [%rd81];
	add.f32 	%f34, %f32, %f33;
	ld.global.u64 	%rd82, [%rd53+56];
	add.s64 	%rd83, %rd24, %rd82;
	shl.b64 	%rd84, %rd83, 2;
	add.s64 	%rd85, %rd1, %rd84;
	ld.global.f32 	%f35, [%rd85];
	add.f32 	%f36, %f34, %f35;
	ld.global.u64 	%rd86, [%rd53+64];
	add.s64 	%rd87, %rd24, %rd86;
	shl.b64 	%rd88, %rd87, 2;
	add.s64 	%rd89, %rd1, %rd88;
	ld.global.f32 	%f37, [%rd89];
	add.f32 	%f38, %f36, %f37;
	ld.global.u64 	%rd90, [%rd53+72];
	add.s64 	%rd91, %rd24, %rd90;
	shl.b64 	%rd92, %rd91, 2;
	add.s64 	%rd93, %rd1, %rd92;
	ld.global.f32 	%f39, [%rd93];
	add.f32 	%f40, %f38, %f39;
	ld.global.u64 	%rd94, [%rd53+80];
	add.s64 	%rd95, %rd24, %rd94;
	shl.b64 	%rd96, %rd95, 2;
	add.s64 	%rd97, %rd1, %rd96;
	ld.global.f32 	%f41, [%rd97];
	add.f32 	%f42, %f40, %f41;
	ld.global.u64 	%rd98, [%rd53+88];
	add.s64 	%rd99, %rd24, %rd98;
	shl.b64 	%rd100, %rd99, 2;
	add.s64 	%rd101, %rd1, %rd100;
	ld.global.f32 	%f43, [%rd101];
	add.f32 	%f44, %f42, %f43;
	ld.global.u64 	%rd102, [%rd53+96];
	add.s64 	%rd103, %rd24, %rd102;
	shl.b64 	%rd104, %rd103, 2;
	add.s64 	%rd105, %rd1, %rd104;
	ld.global.f32 	%f45, [%rd105];
	add.f32 	%f46, %f44, %f45;
	ld.global.u64 	%rd106, [%rd53+104];
	add.s64 	%rd107, %rd24, %rd106;
	shl.b64 	%rd108, %rd107, 2;
	add.s64 	%rd109, %rd1, %rd108;
	ld.global.f32 	%f47, [%rd109];
	add.f32 	%f48, %f46, %f47;
	ld.global.u64 	%rd110, [%rd53+112];
	add.s64 	%rd111, %rd24, %rd110;
	shl.b64 	%rd112, %rd111, 2;
	add.s64 	%rd113, %rd1, %rd112;
	ld.global.f32 	%f49, [%rd113];
	add.f32 	%f50, %f48, %f49;
	ld.global.u64 	%rd114, [%rd53+120];
	add.s64 	%rd115, %rd24, %rd114;
	shl.b64 	%rd116, %rd115, 2;
	add.s64 	%rd117, %rd1, %rd116;
	ld.global.f32 	%f51, [%rd117];
	add.f32 	%f87, %f50, %f51;
	add.s32 	%r39, %r39, 16;
	setp.eq.s32 	%p21, %r39, %r7;
	mov.u32 	%r41, %r7;
	@%p21 bra 	$L__BB0_15;
	bra.uni 	$L__BB0_14;
$L__BB0_15:
	setp.eq.s32 	%p22, %r4, 0;
	@%p22 bra 	$L__BB0_25;
	setp.lt.u32 	%p23, %r5, 7;
	@%p23 bra 	$L__BB0_18;
	mul.wide.u32 	%rd118, %r41, 8;
	add.s64 	%rd119, %rd2, %rd118;
	ld.global.u64 	%rd120, [%rd119];
	add.s64 	%rd121, %rd24, %rd120;
	shl.b64 	%rd122, %rd121, 2;
	add.s64 	%rd123, %rd1, %rd122;
	ld.global.f32 	%f53, [%rd123];
	add.f32 	%f54, %f87, %f53;
	ld.global.u64 	%rd124, [%rd119+8];
	add.s64 	%rd125, %rd24, %rd124;
	shl.b64 	%rd126, %rd125, 2;
	add.s64 	%rd127, %rd1, %rd126;
	ld.global.f32 	%f55, [%rd127];
	add.f32 	%f56, %f54, %f55;
	ld.global.u64 	%rd128, [%rd119+16];
	add.s64 	%rd129, %rd24, %rd128;
	shl.b64 	%rd130, %rd129, 2;
	add.s64 	%rd131, %rd1, %rd130;
	ld.global.f32 	%f57, [%rd131];
	add.f32 	%f58, %f56, %f57;
	ld.global.u64 	%rd132, [%rd119+24];
	add.s64 	%rd133, %rd24, %rd132;
	shl.b64 	%rd134, %rd133, 2;
	add.s64 	%rd135, %rd1, %rd134;
	ld.global.f32 	%f59, [%rd135];
	add.f32 	%f60, %f58, %f59;
	ld.global.u64 	%rd136, [%rd119+32];
	add.s64 	%rd137, %rd24, %rd136;
	shl.b64 	%rd138, %rd137, 2;
	add.s64 	%rd139, %rd1, %rd138;
	ld.global.f32 	%f61, [%rd139];
	add.f32 	%f62, %f60, %f61;
	ld.global.u64 	%rd140, [%rd119+40];
	add.s64 	%rd141, %rd24, %rd140;
	shl.b64 	%rd142, %rd141, 2;
	add.s64 	%rd143, %rd1, %rd142;
	ld.global.f32 	%f63, [%rd143];
	add.f32 	%f64, %f62, %f63;
	ld.global.u64 	%rd144, [%rd119+48];
	add.s64 	%rd145, %rd24, %rd144;
	shl.b64 	%rd146, %rd145, 2;
	add.s64 	%rd147, %rd1, %rd146;
	ld.global.f32 	%f65, [%rd147];
	add.f32 	%f66, %f64, %f65;
	ld.global.u64 	%rd148, [%rd119+56];
	add.s64 	%rd149, %rd24, %rd148;
	shl.b64 	%rd150, %rd149, 2;
	add.s64 	%rd151, %rd1, %rd150;
	ld.global.f32 	%f67, [%rd151];
	add.f32 	%f87, %f66, %f67;
	add.s32 	%r41, %r41, 8;
$L__BB0_18:
	setp.eq.s32 	%p24, %r6, 0;
	@%p24 bra 	$L__BB0_25;
	add.s32 	%r38, %r6, -1;
	setp.lt.u32 	%p25, %r38, 3;
	@%p25 bra 	$L__BB0_21;
	mul.wide.u32 	%rd152, %r41, 8;
	add.s64 	%rd153, %rd2, %rd152;
	ld.global.u64 	%rd154, [%rd153];
	add.s64 	%rd155, %rd24, %rd154;
	shl.b64 	%rd156, %rd155, 2;
	add.s64 	%rd157, %rd1, %rd156;
	ld.global.f32 	%f69, [%rd157];
	add.f32 	%f70, %f87, %f69;
	ld.global.u64 	%rd158, [%rd153+8];
	add.s64 	%rd159, %rd24, %rd158;
	shl.b64 	%rd160, %rd159, 2;
	add.s64 	%rd161, %rd1, %rd160;
	ld.global.f32 	%f71, [%rd161];
	add.f32 	%f72, %f70, %f71;
	ld.global.u64 	%rd162, [%rd153+16];
	add.s64 	%rd163, %rd24, %rd162;
	shl.b64 	%rd164, %rd163, 2;
	add.s64 	%rd165, %rd1, %rd164;
	ld.global.f32 	%f73, [%rd165];
	add.f32 	%f74, %f72, %f73;
	ld.global.u64 	%rd166, [%rd153+24];
	add.s64 	%rd167, %rd24, %rd166;
	shl.b64 	%rd168, %rd167, 2;
	add.s64 	%rd169, %rd1, %rd168;
	ld.global.f32 	%f75, [%rd169];
	add.f32 	%f87, %f74, %f75;
	add.s32 	%r41, %r41, 4;
$L__BB0_21:
	setp.eq.s32 	%p26, %r8, 0;
	@%p26 bra 	$L__BB0_25;
	setp.eq.s32 	%p27, %r8, 1;
	mul.wide.u32 	%rd170, %r41, 8;
	add.s64 	%rd26, %rd2, %rd170;
	ld.global.u64 	%rd171, [%rd26];
	add.s64 	%rd172, %rd24, %rd171;
	shl.b64 	%rd173, %rd172, 2;
	add.s64 	%rd174, %rd1, %rd173;
	ld.global.f32 	%f76, [%rd174];
	add.f32 	%f87, %f87, %f76;
	@%p27 bra 	$L__BB0_25;
	setp.eq.s32 	%p28, %r8, 2;
	ld.global.u64 	%rd175, [%rd26+8];
	add.s64 	%rd176, %rd24, %rd175;
	shl.b64 	%rd177, %rd176, 2;
	add.s64 	%rd178, %rd1, %rd177;
	ld.global.f32 	%f77, [%rd178];
	add.f32 	%f87, %f87, %f77;
	@%p28 bra 	$L__BB0_25;
	ld.global.u64 	%rd179, [%rd26+16];
	add.s64 	%rd180, %rd24, %rd179;
	shl.b64 	%rd181, %rd180, 2;
	add.s64 	%rd182, %rd1, %rd181;
	ld.global.f32 	%f78, [%rd182];
	add.f32 	%f87, %f87, %f78;
$L__BB0_25:
	div.rn.f32 	%f79, %f87, %f1;
	add.s64 	%rd183, %rd21, %rd188;
	shl.b64 	%rd184, %rd183, 2;
	add.s64 	%rd185, %rd3, %rd184;
	st.global.f32 	[%rd185], %f79;
$L__BB0_26:
	add.s64 	%rd188, %rd188, %rd7;
	setp.lt.s64 	%p29, %rd188, %rd33;
	@%p29 bra 	$L__BB0_11;
$L__BB0_27:
	add.s64 	%rd187, %rd187, %rd16;
	setp.lt.s64 	%p30, %rd187, %rd34;
	@%p30 bra 	$L__BB0_4;
$L__BB0_28:
	add.s64 	%rd186, %rd186, %rd15;
	setp.lt.s64 	%p31, %rd186, %rd35;
	@%p31 bra 	$L__BB0_2;
$L__BB0_29:
	ret;

}
	// .globl	_Z24statisticsKernelNDSharedPfS_Plijjj
.visible .entry _Z24statisticsKernelNDSharedPfS_Plijjj(
	.param .u64 .ptr .align 1 _Z24statisticsKernelNDSharedPfS_Plijjj_param_0,
	.param .u64 .ptr .align 1 _Z24statisticsKernelNDSharedPfS_Plijjj_param_1,
	.param .u64 .ptr .align 1 _Z24statisticsKernelNDSharedPfS_Plijjj_param_2,
	.param .u32 _Z24statisticsKernelNDSharedPfS_Plijjj_param_3,
	.param .u32 _Z24statisticsKernelNDSharedPfS_Plijjj_param_4,
	.param .u32 _Z24statisticsKernelNDSharedPfS_Plijjj_param_5,
	.param .u32 _Z24statisticsKernelNDSharedPfS_Plijjj_param_6
)
{
	.reg .pred 	%p<75>;
	.reg .b32 	%r<316>;
	.reg .b32 	%f<95>;
	.reg .b64 	%rd<56>;

	ld.param.u64 	%rd10, [_Z24statisticsKernelNDSharedPfS_Plijjj_param_0];
	ld.param.u64 	%rd9, [_Z24statisticsKernelNDSharedPfS_Plijjj_param_1];
	ld.param.u64 	%rd11, [_Z24statisticsKernelNDSharedPfS_Plijjj_param_2];
	ld.param.u32 	%r91, [_Z24statisticsKernelNDSharedPfS_Plijjj_param_3];
	ld.param.u32 	%r92, [_Z24statisticsKernelNDSharedPfS_Plijjj_param_4];
	ld.param.u32 	%r93, [_Z24statisticsKernelNDSharedPfS_Plijjj_param_5];
	ld.param.u32 	%r94, [_Z24statisticsKernelNDSharedPfS_Plijjj_param_6];
	cvta.to.global.u64 	%rd1, %rd10;
	cvta.to.global.u64 	%rd2, %rd11;
	mov.u32 	%r95, %ctaid.z;
	mov.u32 	%r1, %ntid.z;
	mov.u32 	%r2, %tid.z;
	mad.lo.s32 	%r3, %r95, %r1, %r2;
	setp.ge.u32 	%p4, %r3, %r94;
	@%p4 bra 	$L__BB1_52;
	cvta.to.global.u64 	%rd12, %rd9;
	mov.u32 	%r96, %ctaid.y;
	mov.u32 	%r4, %ntid.y;
	mov.u32 	%r5, %tid.y;
	mad.lo.s32 	%r6, %r96, %r4, %r5;
	mov.u32 	%r97, %ctaid.x;
	mov.u32 	%r7, %ntid.x;
	mov.u32 	%r8, %tid.x;
	mad.lo.s32 	%r9, %r97, %r7, %r8;
	shl.b32 	%r98, %r1, 1;
	add.s32 	%r99, %r98, %r91;
	add.s32 	%r10, %r99, -2;
	shl.b32 	%r100, %r4, 1;
	add.s32 	%r101, %r100, %r91;
	add.s32 	%r11, %r101, -2;
	shl.b32 	%r102, %r7, 1;
	add.s32 	%r103, %r102, %r91;
	add.s32 	%r12, %r103, -2;
	add.s32 	%r104, %r7, %r91;
	add.s32 	%r13, %r104, -1;
	add.s32 	%r105, %r4, %r91;
	add.s32 	%r14, %r105, -1;
	add.s32 	%r106, %r1, %r91;
	add.s32 	%r15, %r106, -1;
	cvt.u64.u32 	%rd3, %r92;
	mul.lo.s32 	%r107, %r91, %r91;
	mul.lo.s32 	%r16, %r107, %r91;
	shr.u32 	%r108, %r91, 31;
	add.s32 	%r109, %r91, %r108;
	shr.s32 	%r110, %r109, 1;
	add.s32 	%r111, %r110, %r8;
	add.s32 	%r112, %r110, %r5;
	add.s32 	%r113, %r110, %r2;
	mad.lo.s32 	%r114, %r113, %r14, %r112;
	mad.lo.s32 	%r17, %r114, %r13, %r111;
	cvt.rn.f32.s32 	%f1, %r16;
	mul.lo.s32 	%r115, %r13, %r14;
	mad.lo.s32 	%r116, %r2, %r4, %r5;
	mad.lo.s32 	%r117, %r116, %r7, %r8;
	mad.lo.s32 	%r118, %r115, %r15, %r117;
	shl.b32 	%r119, %r118, 2;
	mov.u32 	%r120, environmentCache;
	add.s32 	%r18, %r120, %r119;
	sub.s32 	%r121, %r92, %r91;
	add.s32 	%r122, %r121, 1;
	sub.s32 	%r123, %r93, %r91;
	add.s32 	%r124, %r123, 1;
	sub.s32 	%r125, %r94, %r91;
	add.s32 	%r126, %r125, 1;
	mul.wide.u32 	%rd13, %r124, %r3;
	cvt.u64.u32 	%rd14, %r6;
	add.s64 	%rd15, %rd13, %rd14;
	cvt.u64.u32 	%rd16, %r122;
	cvt.u64.u32 	%rd17, %r9;
	mad.lo.s64 	%rd18, %rd15, %rd16, %rd17;
	setp.lt.u32 	%p5, %r3, %r126;
	setp.lt.u32 	%p6, %r6, %r124;
	and.pred  	%p7, %p5, %p6;
	setp.lt.u32 	%p8, %r9, %r122;
	and.pred  	%p1, %p8, %p7;
	shl.b64 	%rd19, %rd18, 2;
	add.s64 	%rd4, %rd12, %rd19;
	mov.u32 	%r127, %nctaid.x;
	mul.lo.s32 	%r19, %r7, %r127;
	and.b32  	%r20, %r16, 15;
	add.s32 	%r21, %r20, -1;
	and.b32  	%r22, %r16, 7;
	and.b32  	%r23, %r16, 2147483632;
	and.b32  	%r24, %r16, 3;
	shl.b32 	%r25, %r7, 2;
	add.s32 	%r26, %r9, %r7;
	add.s32 	%r128, %r97, 2;
	mad.lo.s32 	%r27, %r7, %r128, %r8;
	add.s32 	%r129, %r97, 3;
	mad.lo.s32 	%r28, %r7, %r129, %r8;
	add.s32 	%r29, %r8, %r7;
	add.s32 	%r30, %r8, %r102;
	mad.lo.s32 	%r31, %r7, 3, %r8;
	add.s32 	%r32, %r120, %r25;
	shl.b32 	%r33, %r8, 2;
	shl.b32 	%r34, %r13, 2;
	shl.b32 	%r35, %r7, 4;
	shl.b32 	%r130, %r7, 3;
	add.s32 	%r36, %r120, %r130;
	mad.lo.s32 	%r37, %r7, 12, %r120;
	not.pred 	%p71, %p1;
	mov.u32 	%r296, %r3;
$L__BB1_2:
	setp.ge.u32 	%p9, %r6, %r93;
	@%p9 bra 	$L__BB1_51;
	mov.u32 	%r297, %r6;
$L__BB1_4:
	setp.ge.u32 	%p10, %r9, %r92;
	@%p10 bra 	$L__BB1_50;
	div.u32 	%r131, %r10, %r1;
	div.u32 	%r132, %r11, %r4;
	div.u32 	%r40, %r12, %r7;
	max.u32 	%r133, %r40, 1;
	and.b32  	%r41, %r133, 3;
	and.b32  	%r42, %r133, -4;
	max.u32 	%r43, %r132, 1;
	max.u32 	%r44, %r131, 1;
	neg.s32 	%r45, %r42;
	mov.u32 	%r298, %r9;
$L__BB1_6:
	setp.gt.u32 	%p11, %r1, %r10;
	@%p11 bra 	$L__BB1_33;
	mov.b32 	%r299, 0;
$L__BB1_8:
	setp.gt.u32 	%p12, %r4, %r11;
	@%p12 bra 	$L__BB1_32;
	mul.lo.s32 	%r136, %r299, %r1;
	add.s32 	%r137, %r136, %r2;
	mul.lo.s32 	%r48, %r137, %r14;
	setp.lt.u32 	%p13, %r137, %r15;
	add.s32 	%r138, %r3, %r136;
	mul.wide.u32 	%rd5, %r138, %r93;
	setp.lt.u32 	%p14, %r138, %r94;
	and.pred  	%p2, %p13, %p14;
	mov.b32 	%r300, 0;
$L__BB1_10:
	setp.gt.u32 	%p15, %r7, %r12;
	@%p15 bra 	$L__BB1_31;
	setp.lt.u32 	%p16, %r40, 4;
	mul.lo.s32 	%r140, %r300, %r4;
	add.s32 	%r141, %r140, %r5;
	add.s32 	%r50, %r141, %r48;
	setp.lt.u32 	%p17, %r141, %r14;
	add.s32 	%r142, %r6, %r140;
	cvt.u64.u32 	%rd20, %r142;
	add.s64 	%rd21, %rd5, %rd20;
	mul.lo.s64 	%rd6, %rd21, %rd3;
	setp.lt.u32 	%p18, %r142, %r93;
	and.pred  	%p19, %p17, %p2;
	and.pred  	%p3, %p19, %p18;
	mov.b32 	%r311, 0;
	@%p16 bra 	$L__BB1_22;
	mad.lo.s32 	%r302, %r34, %r50, %r33;
	mov.u32 	%r301, %r8;
	mov.u32 	%r303, %r31;
	mov.u32 	%r304, %r30;
	mov.u32 	%r305, %r29;
	mov.u32 	%r306, %r28;
	mov.u32 	%r307, %r27;
	mov.u32 	%r308, %r26;
	mov.u32 	%r309, %r9;
	mov.u32 	%r310, %r45;
$L__BB1_13:
	setp.lt.u32 	%p20, %r301, %r13;
	setp.lt.u32 	%p21, %r309, %r92;
	and.pred  	%p22, %p20, %p21;
	and.pred  	%p23, %p22, %p3;
	not.pred 	%p24, %p23;
	@%p24 bra 	$L__BB1_15;
	cvt.u64.u32 	%rd22, %r309;
	add.s64 	%rd23, %rd6, %rd22;
	shl.b64 	%rd24, %rd23, 2;
	add.s64 	%rd25, %rd1, %rd24;
	ld.global.f32 	%f16, [%rd25];
	mov.u32 	%r143, environmentCache;
	add.s32 	%r144, %r143, %r302;
	st.shared.f32 	[%r144], %f16;
$L__BB1_15:
	setp.lt.u32 	%p25, %r305, %r13;
	setp.lt.u32 	%p26, %r308, %r92;
	and.pred  	%p27, %p25, %p26;
	and.pred  	%p28, %p27, %p3;
	not.pred 	%p29, %p28;
	@%p29 bra 	$L__BB1_17;
	cvt.u64.u32 	%rd26, %r308;
	add.s64 	%rd27, %rd6, %rd26;
	shl.b64 	%rd28, %rd27, 2;
	add.s64 	%rd29, %rd1, %rd28;
	ld.global.f32 	%f17, [%rd29];
	add.s32 	%r145, %r32, %r302;
	st.shared.f32 	[%r145], %f17;
$L__BB1_17:
	setp.lt.u32 	%p30, %r304, %r13;
	setp.lt.u32 	%p31, %r307, %r92;
	and.pred  	%p32, %p30, %p31;
	and.pred  	%p33, %p32, %p3;
	not.pred 	%p34, %p33;
	@%p34 bra 	$L__BB1_19;
	cvt.u64.u32 	%rd30, %r307;
	add.s64 	%rd31, %rd6, %rd30;
	shl.b64 	%rd32, %rd31, 2;
	add.s64 	%rd33, %rd1, %rd32;
	ld.global.f32 	%f18, [%rd33];
	add.s32 	%r146, %r36, %r302;
	st.shared.f32 	[%r146], %f18;
$L__BB1_19:
	setp.lt.u32 	%p35, %r303, %r13;
	setp.lt.u32 	%p36, %r306, %r92;
	and.pred  	%p37, %p35, %p36;
	and.pred  	%p38, %p37, %p3;
	not.pred 	%p39, %p38;
	@%p39 bra 	$L__BB1_21;
	cvt.u64.u32 	%rd34, %r306;
	add.s64 	%rd35, %rd6, %rd34;
	shl.b64 	%rd36, %rd35, 2;
	add.s64 	%rd37, %rd1, %rd36;
	ld.global.f32 	%f19, [%rd37];
	add.s32 	%r147, %r37, %r302;
	st.shared.f32 	[%r147], %f19;
$L__BB1_21:
	add.s32 	%r310, %r310, 4;
	add.s32 	%r309, %r309, %r25;
	add.s32 	%r308, %r308, %r25;
	add.s32 	%r307, %r307, %r25;
	add.s32 	%r306, %r306, %r25;
	add.s32 	%r305, %r305, %r25;
	add.s32 	%r304, %r304, %r25;
	add.s32 	%r303, %r303, %r25;
	add.s32 	%r302, %r302, %r35;
	add.s32 	%r301, %r301, %r25;
	setp.ne.s32 	%p40, %r310, 0;
	mov.u32 	%r311, %r42;
	@%p40 bra 	$L__BB1_13;
$L__BB1_22:
	setp.eq.s32 	%p41, %r41, 0;
	@%p41 bra 	$L__BB1_31;
	mul.lo.s32 	%r148, %r311, %r7;
	add.s32 	%r73, %r148, %r8;
	mad.lo.s32 	%r74, %r50, %r13, %r73;
	setp.lt.u32 	%p42, %r73, %r13;
	add.s32 	%r75, %r9, %r148;
	setp.lt.u32 	%p43, %r75, %r92;
	and.pred  	%p44, %p42, %p43;
	and.pred  	%p45, %p44, %p3;
	not.pred 	%p46, %p45;
	@%p46 bra 	$L__BB1_25;
	cvt.u64.u32 	%rd38, %r75;
	add.s64 	%rd39, %rd6, %rd38;
	shl.b64 	%rd40, %rd39, 2;
	add.s64 	%rd41, %rd1, %rd40;
	ld.global.f32 	%f20, [%rd41];
	shl.b32 	%r149, %r74, 2;
	mov.u32 	%r150, environmentCache;
	add.s32 	%r151, %r150, %r149;
	st.shared.f32 	[%r151], %f20;
$L__BB1_25:
	setp.eq.s32 	%p47, %r41, 1;
	@%p47 bra 	$L__BB1_31;
	add.s32 	%r76, %r73, %r7;
	add.s32 	%r77, %r74, %r7;
	setp.lt.u32 	%p48, %r76, %r13;
	add.s32 	%r78, %r75, %r7;
	setp.lt.u32 	%p49, %r78, %r92;
	and.pred  	%p50, %p48, %p49;
	and.pred  	%p51, %p50, %p3;
	not.pred 	%p52, %p51;
	@%p52 bra 	$L__BB1_28;
	cvt.u64.u32 	%rd42, %r78;
	add.s64 	%rd43, %rd6, %rd42;
	shl.b64 	%rd44, %rd43, 2;
	add.s64 	%rd45, %rd1, %rd44;
	ld.global.f32 	%f21, [%rd45];
	shl.b32 	%r152, %r77, 2;
	mov.u32 	%r153, environmentCache;
	add.s32 	%r154, %r153, %r152;
	st.shared.f32 	[%r154], %f21;
$L__BB1_28:
	setp.eq.s32 	%p53, %r41, 2;
	@%p53 bra 	$L__BB1_31;
	add.s32 	%r155, %r76, %r7;
	setp.lt.u32 	%p54, %r155, %r13;
	add.s32 	%r156, %r78, %r7;
	cvt.u64.u32 	%rd46, %r156;
	add.s64 	%rd7, %rd6, %rd46;
	setp.lt.u32 	%p55, %r156, %r92;
	and.pred  	%p56, %p54, %p55;
	and.pred  	%p57, %p56, %p3;
	not.pred 	%p58, %p57;
	@%p58 bra 	$L__BB1_31;
	shl.b64 	%rd47, %rd7, 2;
	add.s64 	%rd48, %rd1, %rd47;
	ld.global.f32 	%f22, [%rd48];
	add.s32 	%r157, %r77, %r7;
	shl.b32 	%r158, %r157, 2;
	mov.u32 	%r159, environmentCache;
	add.s32 	%r160, %r159, %r158;
	st.shared.f32 	[%r160], %f22;
$L__BB1_31:
	add.s32 	%r300, %r300, 1;
	setp.ne.s32 	%p59, %r300, %r43;
	@%p59 bra 	$L__BB1_10;
$L__BB1_32:
	add.s32 	%r299, %r299, 1;
	setp.ne.s32 	%p60, %r299, %r44;
	@%p60 bra 	$L__BB1_8;
$L__BB1_33:
	setp.lt.s32 	%p61, %r16, 1;
	bar.sync 	0;
	mov.f32 	%f94, 0f00000000;
	@%p61 bra 	$L__BB1_47;
	setp.lt.u32 	%p62, %r16, 16;
	mov.f32 	%f94, 0f00000000;
	mov.b32 	%r314, 0;
	@%p62 bra 	$L__BB1_37;
	mov.f32 	%f94, 0f00000000;
	mov.b32 	%r312, 0;
$L__BB1_36:
	.pragma "nounroll";
	mul.wide.u32 	%rd49, %r312, 8;
	add.s64 	%rd50, %rd2, %rd49;
	ld.global.u32 	%r163, [%rd50];
	add.s32 	%r164, %r17, %r163;
	shl.b32 	%r165, %r164, 2;
	mov.u32 	%r166, environmentCache;
	add.s32 	%r167, %r166, %r165;
	ld.shared.f32 	%f27, [%r167];
	add.f32 	%f28, %f94, %f27;
	ld.global.u32 	%r168, [%rd50+8];
	add.s32 	%r169, %r17, %r168;
	shl.b32 	%r170, %r169, 2;
	add.s32 	%r171, %r166, %r170;
	ld.shared.f32 	%f29, [%r171];
	add.f32 	%f30, %f28, %f29;
	ld.global.u32 	%r172, [%rd50+16];
	add.s32 	%r173, %r17, %r172;
	shl.b32 	%r174, %r173, 2;
	add.s32 	%r175, %r166, %r174;
	ld.shared.f32 	%f31, [%r175];
	add.f32 	%f32, %f30, %f31;
	ld.global.u32 	%r176, [%rd50+24];
	add.s32 	%r177, %r17, %r176;
	shl.b32 	%r178, %r177, 2;
	add.s32 	%r179, %r166, %r178;
	ld.shared.f32 	%f33, [%r179];
	add.f32 	%f34, %f32, %f33;
	ld.global.u32 	%r180, [%rd50+32];
	add.s32 	%r181, %r17, %r180;
	shl.b32 	%r182, %r181, 2;
	add.s32 	%r183, %r166, %r182;
	ld.shared.f32 	%f35, [%r183];
	add.f32 	%f36, %f34, %f35;
	ld.global.u32 	%r184, [%rd50+40];
	add.s32 	%r185, %r17, %r184;
	shl.b32 	%r186, %r185, 2;
	add.s32 	%r187, %r166, %r186;
	ld.shared.f32 	%f37, [%r187];
	add.f32 	%f38, %f36, %f37;
	ld.global.u32 	%r188, [%rd50+48];
	add.s32 	%r189, %r17, %r188;
	shl.b32 	%r190, %r189, 2;
	add.s32 	%r191, %r166, %r190;
	ld.shared.f32 	%f39, [%r191];
	add.f32 	%f40, %f38, %f39;
	ld.global.u32 	%r192, [%rd50+56];
	add.s32 	%r193, %r17, %r192;
	shl.b32 	%r194, %r193, 2;
	add.s32 	%r195, %r166, %r194;
	ld.shared.f32 	%f41, [%r195];
	add.f32 	%f42, %f40, %f41;
	ld.global.u32 	%r196, [%rd50+64];
	add.s32 	%r197, %r17, %r196;
	shl.b32 	%r198, %r197, 2;
	add.s32 	%r199, %r166, %r198;
	ld.shared.f32 	%f43, [%r199];
	add.f32 	%f44, %f42, %f43;
	ld.global.u32 	%r200, [%rd50+72];
	add.s32 	%r201, %r17, %r200;
	shl.b32 	%r202, %r201, 2;
	add.s32 	%r203, %r166, %r202;
	ld.shared.f32 	%f45, [%r203];
	add.f32 	%f46, %f44, %f45;
	ld.global.u32 	%r204, [%rd50+80];
	add.s32 	%r205, %r17, %r204;
	shl.b32 	%r206, %r205, 2;
	add.s32 	%r207, %r166, %r206;
	ld.shared.f32 	%f47, [%r207];
	add.f32 	%f48, %f46, %f47;
	ld.global.u32 	%r208, [%rd50+88];
	add.s32 	%r209, %r17, %r208;
	shl.b32 	%r210, %r209, 2;
	add.s32 	%r211, %r166, %r210;
	ld.shared.f32 	%f49, [%r211];
	add.f32 	%f50, %f48, %f49;
	ld.global.u32 	%r212, [%rd50+96];
	add.s32 	%r213, %r17, %r212;
	shl.b32 	%r214, %r213, 2;
	add.s32 	%r215, %r166, %r214;
	ld.shared.f32 	%f51, [%r215];
	add.f32 	%f52, %f50, %f51;
	ld.global.u32 	%r216, [%rd50+104];
	add.s32 	%r217, %r17, %r216;
	shl.b32 	%r218, %r217, 2;
	add.s32 	%r219, %r166, %r218;
	ld.shared.f32 	%f53, [%r219];
	add.f32 	%f54, %f52, %f53;
	ld.global.u32 	%r220, [%rd50+112];
	add.s32 	%r221, %r17, %r220;
	shl.b32 	%r222, %r221, 2;
	add.s32 	%r223, %r166, %r222;
	ld.shared.f32 	%f55, [%r223];
	add.f32 	%f56, %f54, %f55;
	ld.global.u32 	%r224, [%rd50+120];
	add.s32 	%r225, %r17, %r224;
	shl.b32 	%r226, %r225, 2;
	add.s32 	%r227, %r166, %r226;
	ld.shared.f32 	%f57, [%r227];
	add.f32 	%f94, %f56, %f57;
	add.s32 	%r312, %r312, 16;
	setp.ne.s32 	%p63, %r312, %r23;
	mov.u32 	%r314, %r23;
	@%p63 bra 	$L__BB1_36;
$L__BB1_37:
	setp.eq.s32 	%p64, %r20, 0;
	@%p64 bra 	$L__BB1_47;
	setp.lt.u32 	%p65, %r21, 7;
	@%p65 bra 	$L__BB1_40;
	mul.wide.u32 	%rd51, %r314, 8;
	add.s64 	%rd52, %rd2, %rd51;
	ld.global.u32 	%r228, [%rd52];
	add.s32 	%r229, %r17, %r228;
	shl.b32 	%r230, %r229, 2;
	mov.u32 	%r231, environmentCache;
	add.s32 	%r232, %r231, %r230;
	ld.shared.f32 	%f59, [%r232];
	add.f32 	%f60, %f94, %f59;
	ld.global.u32 	%r233, [%rd52+8];
	add.s32 	%r234, %r17, %r233;
	shl.b32 	%r235, %r234, 2;
	add.s32 	%r236, %r231, %r235;
	ld.shared.f32 	%f61, [%r236];
	add.f32 	%f62, %f60, %f61;
	ld.global.u32 	%r237, [%rd52+16];
	add.s32 	%r238, %r17, %r237;
	shl.b32 	%r239, %r238, 2;
	add.s32 	%r240, %r231, %r239;
	ld.shared.f32 	%f63, [%r240];
	add.f32 	%f64, %f62, %f63;
	ld.global.u32 	%r241, [%rd52+24];
	add.s32 	%r242, %r17, %r241;
	shl.b32 	%r243, %r242, 2;
	add.s32 	%r244, %r231, %r243;
	ld.shared.f32 	%f65, [%r244];
	add.f32 	%f66, %f64, %f65;
	ld.global.u32 	%r245, [%rd52+32];
	add.s32 	%r246, %r17, %r245;
	shl.b32 	%r247, %r246, 2;
	add.s32 	%r248, %r231, %r247;
	ld.shared.f32 	%f67, [%r248];
	add.f32 	%f68, %f66, %f67;
	ld.global.u32 	%r249, [%rd52+40];
	add.s32 	%r250, %r17, %r249;
	shl.b32 	%r251, %r250, 2;
	add.s32 	%r252, %r231, %r251;
	ld.shared.f32 	%f69, [%r252];
	add.f32 	%f70, %f68, %f69;
	ld.global.u32 	%r253, [%rd52+48];
	add.s32 	%r254, %r17, %r253;
	shl.b32 	%r255, %r254, 2;
	add.s32 	%r256, %r231, %r255;
	ld.shared.f32 	%f71, [%r256];
	add.f32 	%f72, %f70, %f71;
	ld.global.u32 	%r257, [%rd52+56];
	add.s32 	%r258, %r17, %r257;
	shl.b32 	%r259, %r258, 2;
	add.s32 	%r260, %r231, %r259;
	ld.shared.f32 	%f73, [%r260];
	add.f32 	%f94, %f72, %f73;
	add.s32 	%r314, %r314, 8;
$L__BB1_40:
	setp.eq.s32 	%p66, %r22, 0;
	@%p66 bra 	$L__BB1_47;
	add.s32 	%r261, %r22, -1;
	setp.lt.u32 	%p67, %r261, 3;
	@%p67 bra 	$L__BB1_43;
	mul.wide.u32 	%rd53, %r314, 8;
	add.s64 	%rd54, %rd2, %rd53;
	ld.global.u32 	%r262, [%rd54];
	add.s32 	%r263, %r17, %r262;
	shl.b32 	%r264, %r263, 2;
	mov.u32 	%r265, environmentCache;
	add.s32 	%r266, %r265, %r264;
	ld.shared.f32 	%f75, [%r266];
	add.f32 	%f76, %f94, %f75;
	ld.global.u32 	%r267, [%rd54+8];
	add.s32 	%r268, %r17, %r267;
	shl.b32 	%r269, %r268, 2;
	add.s32 	%r270, %r265, %r269;
	ld.shared.f32 	%f77, [%r270];
	add.f32 	%f78, %f76, %f77;
	ld.global.u32 	%r271, [%rd54+16];
	add.s32 	%r272, %r17, %r271;
	shl.b32 	%r273, %r272, 2;
	add.s32 	%r274, %r265, %r273;
	ld.shared.f32 	%f79, [%r274];
	add.f32 	%f80, %f78, %f79;
	ld.global.u32 	%r275, [%rd54+24];
	add.s32 	%r276, %r17, %r275;
	shl.b32 	%r277, %r276, 2;
	add.s32 	%r278, %r265, %r277;
	ld.shared.f32 	%f81, [%r278];
	add.f32 	%f94, %f80, %f81;
	add.s32 	%r314, %r314, 4;
$L__BB1_43:
	setp.eq.s32 	%p68, %r24, 0;
	@%p68 bra 	$L__BB1_47;
	setp.eq.s32 	%p69, %r24, 1;
	mul.wide.u32 	%rd55, %r314, 8;
	add.s64 	%rd8, %rd2, %rd55;
	ld.global.u32 	%r279, [%rd8];
	add.s32 	%r280, %r17, %r279;
	shl.b32 	%r281, %r280, 2;
	mov.u32 	%r282, environmentCache;
	add.s32 	%r283, %r282, %r281;
	ld.shared.f32 	%f82, [%r283];
	add.f32 	%f94, %f94, %f82;
	@%p69 bra 	$L__BB1_47;
	setp.eq.s32 	%p70, %r24, 2;
	ld.global.u32 	%r284, [%rd8+8];
	add.s32 	%r285, %r17, %r284;
	shl.b32 	%r286, %r285, 2;
	mov.u32 	%r287, environmentCache;
	add.s32 	%r288, %r287, %r286;
	ld.shared.f32 	%f83, [%r288];
	add.f32 	%f94, %f94, %f83;
	@%p70 bra 	$L__BB1_47;
	ld.global.u32 	%r289, [%rd8+16];
	add.s32 	%r290, %r17, %r289;
	shl.b32 	%r291, %r290, 2;
	add.s32 	%r293, %r287, %r291;
	ld.shared.f32 	%f84, [%r293];
	add.f32 	%f94, %f94, %f84;
$L__BB1_47:
	div.rn.f32 	%f85, %f94, %f1;
	st.shared.f32 	[%r18], %f85;
	bar.sync 	0;
	@%p71 bra 	$L__BB1_49;
	ld.shared.f32 	%f86, [%r18];
	st.global.f32 	[%rd4], %f86;
$L__BB1_49:
	add.s32 	%r298, %r298, %r19;
	setp.lt.u32 	%p72, %r298, %r92;
	@%p72 bra 	$L__BB1_6;
$L__BB1_50:
	mov.u32 	%r294, %nctaid.y;
	mad.lo.s32 	%r297, %r4, %r294, %r297;
	setp.lt.u32 	%p73, %r297, %r93;
	@%p73 bra 	$L__BB1_4;
$L__BB1_51:
	mov.u32 	%r295, %nctaid.z;
	mad.lo.s32 	%r296, %r1, %r295, %r296;
	setp.lt.u32 	%p74, %r296, %r94;
	@%p74 bra 	$L__BB1_2;
$L__BB1_52:
	ret;

}


// ===== COMPILED SASS (sm_100) =====

	.target	sm_100

	.elftype	@"ET_EXEC"


//--------------------- .note.nv.tkinfo           --------------------------
	.section	.note.nv.tkinfo,"",@"SHT_NOTE"
	.sectionflags	@"SHF_NOTE_NV_TKINFO"
	.tkinfo
        /*0018*/ 	.word	0x00000002
        /*0030*/ 	.string	""
        /*0030*/ 	.string	"ptxas"
        /*0030*/ 	.string	"Cuda compilation tools, release 13.0, V13.0.88"
        /*0030*/ 	.string	"Build cuda_13.0.r13.0/compiler.36424714_0"
        /*0030*/ 	.string	"-arch sm_100 -m 64 "



//--------------------- .note.nv.cuinfo           --------------------------
	.section	.note.nv.cuinfo,"",@"SHT_NOTE"
	.sectionflags	@"SHF_NOTE_NV_CUINFO"
        /*0018*/ 	.short	0x0002
        /*001a*/ 	.short	0x0064
        /*001c*/ 	.short	0x0082
	.zero		2


//--------------------- .nv.info                  --------------------------
	.section	.nv.info,"",@"SHT_CUDA_INFO"
	.align	4


	//----- nvinfo : EIATTR_REGCOUNT
	.align		4
        /*0000*/ 	.byte	0x04, 0x2f
        /*0002*/ 	.short	(.L_1 - .L_0)
	.align		4
.L_0:
        /*0004*/ 	.word	index@(_Z18statisticsKernelNDPfS_Plillll)
        /*0008*/ 	.word	0x00000020


	//----- nvinfo : EIATTR_FRAME_SIZE
	.align		4
.L_1:
        /*000c*/ 	.byte	0x04, 0x11
        /*000e*/ 	.short	(.L_3 - .L_2)
	.align		4
.L_2:
        /*0010*/ 	.word	index@($__internal_1_$__cuda_sm3x_div_rn_noftz_f32_slowpath)
        /*0014*/ 	.word	0x00000000


	//----- nvinfo : EIATTR_FRAME_SIZE
	.align		4
.L_3:
        /*0018*/ 	.byte	0x04, 0x11
        /*001a*/ 	.short	(.L_5 - .L_4)
	.align		4
.L_4:
        /*001c*/ 	.word	index@(_Z18statisticsKernelNDPfS_Plillll)
        /*0020*/ 	.word	0x00000000


	//----- nvinfo : EIATTR_REGCOUNT
	.align		4
.L_5:
        /*0024*/ 	.byte	0x04, 0x2f
        /*0026*/ 	.short	(.L_7 - .L_6)
	.align		4
.L_6:
        /*0028*/ 	.word	index@(_Z24statisticsKernelNDSharedPfS_Plijjj)
        /*002c*/ 	.word	0x00000038


	//----- nvinfo : EIATTR_FRAME_SIZE
	.align		4
.L_7:
        /*0030*/ 	.byte	0x04, 0x11
        /*0032*/ 	.short	(.L_9 - .L_8)
	.align		4
.L_8:
        /*0034*/ 	.word	index@($__internal_0_$__cuda_sm3x_div_rn_noftz_f32_slowpath)
        /*0038*/ 	.word	0x00000000


	//----- nvinfo : EIATTR_FRAME_SIZE
	.align		4
.L_9:
        /*003c*/ 	.byte	0x04, 0x11
        /*003e*/ 	.short	(.L_11 - .L_10)
	.align		4
.L_10:
        /*0040*/ 	.word	index@(_Z24statisticsKernelNDSharedPfS_Plijjj)
        /*0044*/ 	.word	0x00000000


	//----- nvinfo : EIATTR_MIN_STACK_SIZE
	.align		4
.L_11:
        /*0048*/ 	.byte	0x04, 0x12
        /*004a*/ 	.short	(.L_13 - .L_12)
	.align		4
.L_12:
        /*004c*/ 	.word	index@(_Z24statisticsKernelNDSharedPfS_Plijjj)
        /*0050*/ 	.word	0x00000000


	//----- nvinfo : EIATTR_MIN_STACK_SIZE
	.align		4
.L_13:
        /*0054*/ 	.byte	0x04, 0x12
        /*0056*/ 	.short	(.L_15 - .L_14)
	.align		4
.L_14:
        /*0058*/ 	.word	index@(_Z18statisticsKernelNDPfS_Plillll)
        /*005c*/ 	.word	0x00000000
.L_15:


//--------------------- .nv.compat                --------------------------
	.section	.nv.compat,"",@"SHT_CUDA_COMPAT_INFO"
	.align	4
        /*0000*/ 	.byte	0x02, 0x09, 0x00, 0x00, 0x02, 0x02, 0x01, 0x00, 0x02, 0x05, 0x05, 0x00, 0x03, 0x07, 0x01, 0x01
        /*0010*/ 	.byte	0x02, 0x03, 0x00, 0x00, 0x02, 0x06, 0x01, 0x00, 0x04, 0x0b, 0x08, 0x00, 0x01, 0x00, 0x00, 0x00
        /*0020*/ 	.byte	0x00, 0x00, 0x00, 0x00


//--------------------- .nv.info._Z24statisticsKernelNDSharedPfS_Plijjj --------------------------
	.section	.nv.info._Z24statisticsKernelNDSharedPfS_Plijjj,"",@"SHT_CUDA_INFO"
	.sectionflags	@""
	.align	4


	//----- nvinfo : EIATTR_CUDA_API_VERSION
	.align		4
        /*0000*/ 	.byte	0x04, 0x37
        /*0002*/ 	.short	(.L_17 - .L_16)
.L_16:
        /*0004*/ 	.word	0x00000082


	//----- nvinfo : EIATTR_KPARAM_INFO
	.align		4
.L_17:
        /*0008*/ 	.byte	0x04, 0x17
        /*000a*/ 	.short	(.L_19 - .L_18)
.L_18:
        /*000c*/ 	.word	0x00000000
        /*0010*/ 	.short	0x0006
        /*0012*/ 	.short	0x0024
        /*0014*/ 	.byte	0x00, 0xf0, 0x11, 0x00


	//----- nvinfo : EIATTR_KPARAM_INFO
	.align		4
.L_19:
        /*0018*/ 	.byte	0x04, 0x17
        /*001a*/ 	.short	(.L_21 - .L_20)
.L_20:
        /*001c*/ 	.word	0x00000000
        /*0020*/ 	.short	0x0005
        /*0022*/ 	.short	0x0020
        /*0024*/ 	.byte	0x00, 0xf0, 0x11, 0x00


	//----- nvinfo : EIATTR_KPARAM_INFO
	.align		4
.L_21:
        /*0028*/ 	.byte	0x04, 0x17
        /*002a*/ 	.short	(.L_23 - .L_22)
.L_22:
        /*002c*/ 	.word	0x00000000
        /*0030*/ 	.short	0x0004
        /*0032*/ 	.short	0x001c
        /*0034*/ 	.byte	0x00, 0xf0, 0x11, 0x00


	//----- nvinfo : EIATTR_KPARAM_INFO
	.align		4
.L_23:
        /*0038*/ 	.byte	0x04, 0x17
        /*003a*/ 	.short	(.L_25 - .L_24)
.L_24:
        /*003c*/ 	.word	0x00000000
        /*0040*/ 	.short	0x0003
        /*0042*/ 	.short	0x0018
        /*0044*/ 	.byte	0x00, 0xf0, 0x11, 0x00


	//----- nvinfo : EIATTR_KPARAM_INFO
	.align		4
.L_25:
        /*0048*/ 	.byte	0x04, 0x17
        /*004a*/ 	.short	(.L_27 - .L_26)
.L_26:
        /*004c*/ 	.word	0x00000000
        /*0050*/ 	.short	0x0002
        /*0052*/ 	.short	0x0010
        /*0054*/ 	.byte	0x00, 0xf5, 0x21, 0x00


	//----- nvinfo : EIATTR_KPARAM_INFO
	.align		4
.L_27:
        /*0058*/ 	.byte	0x04, 0x17
        /*005a*/ 	.short	(.L_29 - .L_28)
.L_28:
        /*005c*/ 	.word	0x00000000
        /*0060*/ 	.short	0x0001
        /*0062*/ 	.short	0x0008
        /*0064*/ 	.byte	0x00, 0xf5, 0x21, 0x00


	//----- nvinfo : EIATTR_KPARAM_INFO
	.align		4
.L_29:
        /*0068*/ 	.byte	0x04, 0x17
        /*006a*/ 	.short	(.L_31 - .L_30)
.L_30:
        /*006c*/ 	.word	0x00000000
        /*0070*/ 	.short	0x0000
        /*0072*/ 	.short	0x0000
        /*0074*/ 	.byte	0x00, 0xf5, 0x21, 0x00


	//----- nvinfo : EIATTR_SPARSE_MMA_MASK
	.align		4
.L_31:
        /*0078*/ 	.byte	0x03, 0x50
        /*007a*/ 	.short	0x0000


	//----- nvinfo : EIATTR_MAXREG_COUNT
	.align		4
        /*007c*/ 	.byte	0x03, 0x1b
        /*007e*/ 	.short	0x00ff


	//----- nvinfo : EIATTR_NUM_BARRIERS
	.align		4
        /*0080*/ 	.byte	0x02, 0x4c
        /*0082*/ 	.byte	0x01
	.zero		1


	//----- nvinfo : EIATTR_MERCURY_ISA_VERSION
	.align		4
        /*0084*/ 	.byte	0x03, 0x5f
        /*0086*/ 	.short	0x0101


	//----- nvinfo : EIATTR_VRC_CTA_INIT_COUNT
	.align		4
        /*0088*/ 	.byte	0x02, 0x4a
	.zero		1
	.zero		1


	//----- nvinfo : EIATTR_EXIT_INSTR_OFFSETS
	.align		4
        /*008c*/ 	.byte	0x04, 0x1c
        /*008e*/ 	.short	(.L_33 - .L_32)


	//   ....[0]....
.L_32:
        /*0090*/ 	.word	0x00000080


	//   ....[1]....
        /*0094*/ 	.word	0x00002460


	//----- nvinfo : EIATTR_CRS_STACK_SIZE
	.align		4
.L_33:
        /*0098*/ 	.byte	0x04, 0x1e
        /*009a*/ 	.short	(.L_35 - .L_34)
.L_34:
        /*009c*/ 	.word	0x00000000


	//----- nvinfo : EIATTR_CBANK_PARAM_SIZE
	.align		4
.L_35:
        /*00a0*/ 	.byte	0x03, 0x19
        /*00a2*/ 	.short	0x0028


	//----- nvinfo : EIATTR_PARAM_CBANK
	.align		4
        /*00a4*/ 	.byte	0x04, 0x0a
        /*00a6*/ 	.short	(.L_37 - .L_36)
	.align		4
.L_36:
        /*00a8*/ 	.word	index@(.nv.constant0._Z24statisticsKernelNDSharedPfS_Plijjj)
        /*00ac*/ 	.short	0x0380
        /*00ae*/ 	.short	0x0028


	//----- nvinfo : EIATTR_SW_WAR
	.align		4
.L_37:
        /*00b0*/ 	.byte	0x04, 0x36
        /*00b2*/ 	.short	(.L_39 - .L_38)
.L_38:
        /*00b4*/ 	.word	0x00000008
.L_39:


//--------------------- .nv.info._Z18statisticsKernelNDPfS_Plillll --------------------------
	.section	.nv.info._Z18statisticsKernelNDPfS_Plillll,"",@"SHT_CUDA_INFO"
	.sectionflags	@""
	.align	4


	//----- nvinfo : EIATTR_CUDA_API_VERSION
	.align		4
        /*0000*/ 	.byte	0x04, 0x37
        /*0002*/ 	.short	(.L_41 - .L_40)
.L_40:
        /*0004*/ 	.word	0x00000082


	//----- nvinfo : EIATTR_KPARAM_INFO
	.align		4
.L_41:
        /*0008*/ 	.byte	0x04, 0x17
        /*000a*/ 	.short	(.L_43 - .L_42)
.L_42:
        /*000c*/ 	.word	0x00000000
        /*0010*/ 	.short	0x0007
        /*0012*/ 	.short	0x0038
        /*0014*/ 	.byte	0x00, 0xf0, 0x21, 0x00


	//----- nvinfo : EIATTR_KPARAM_INFO
	.align		4
.L_43:
        /*0018*/ 	.byte	0x04, 0x17
        /*001a*/ 	.short	(.L_45 - .L_44)
.L_44:
        /*001c*/ 	.word	0x00000000
        /*0020*/ 	.short	0x0006
        /*0022*/ 	.short	0x0030
        /*0024*/ 	.byte	0x00, 0xf0, 0x21, 0x00


	//----- nvinfo : EIATTR_KPARAM_INFO
	.align		4
.L_45:
        /*0028*/ 	.byte	0x04, 0x17
        /*002a*/ 	.short	(.L_47 - .L_46)
.L_46:
        /*002c*/ 	.word	0x00000000
        /*0030*/ 	.short	0x0005
        /*0032*/ 	.short	0x0028
        /*0034*/ 	.byte	0x00, 0xf0, 0x21, 0x00


	//----- nvinfo : EIATTR_KPARAM_INFO
	.align		4
.L_47:
        /*0038*/ 	.byte	0x04, 0x17
        /*003a*/ 	.short	(.L_49 - .L_48)
.L_48:
        /*003c*/ 	.word	0x00000000
        /*0040*/ 	.short	0x0004
        /*0042*/ 	.short	0x0020
        /*0044*/ 	.byte	0x00, 0xf0, 0x21, 0x00


	//----- nvinfo : EIATTR_KPARAM_INFO
	.align		4
.L_49:
        /*0048*/ 	.byte	0x04, 0x17
        /*004a*/ 	.short	(.L_51 - .L_50)
.L_50:
        /*004c*/ 	.word	0x00000000
        /*0050*/ 	.short	0x0003
        /*0052*/ 	.short	0x0018
        /*0054*/ 	.byte	0x00, 0xf0, 0x11, 0x00


	//----- nvinfo : EIATTR_KPARAM_INFO
	.align		4
.L_51:
        /*0058*/ 	.byte	0x04, 0x17
        /*005a*/ 	.short	(.L_53 - .L_52)
.L_52:
        /*005c*/ 	.word	0x00000000
        /*0060*/ 	.short	0x0002
        /*0062*/ 	.short	0x0010
        /*0064*/ 	.byte	0x00, 0xf5, 0x21, 0x00


	//----- nvinfo : EIATTR_KPARAM_INFO
	.align		4
.L_53:
        /*0068*/ 	.byte	0x04, 0x17
        /*006a*/ 	.short	(.L_55 - .L_54)
.L_54:
        /*006c*/ 	.word	0x00000000
        /*0070*/ 	.short	0x0001
        /*0072*/ 	.short	0x0008
        /*0074*/ 	.byte	0x00, 0xf5, 0x21, 0x00


	//----- nvinfo : EIATTR_KPARAM_INFO
	.align		4
.L_55:
        /*0078*/ 	.byte	0x04, 0x17
        /*007a*/ 	.short	(.L_57 - .L_56)
.L_56:
        /*007c*/ 	.word	0x00000000
        /*0080*/ 	.short	0x0000
        /*0082*/ 	.short	0x0000
        /*0084*/ 	.byte	0x00, 0xf5, 0x21, 0x00


	//----- nvinfo : EIATTR_SPARSE_MMA_MASK
	.align		4
.L_57:
        /*0088*/ 	.byte	0x03, 0x50
        /*008a*/ 	.short	0x0000


	//----- nvinfo : EIATTR_MAXREG_COUNT
	.align		4
        /*008c*/ 	.byte	0x03, 0x1b
        /*008e*/ 	.short	0x00ff


	//----- nvinfo : EIATTR_MERCURY_ISA_VERSION
	.align		4
        /*0090*/ 	.byte	0x03, 0x5f
        /*0092*/ 	.short	0x0101


	//----- nvinfo : EIATTR_VRC_CTA_INIT_COUNT
	.align		4
        /*0094*/ 	.byte	0x02, 0x4a
	.zero		1
	.zero		1


	//----- nvinfo : EIATTR_EXIT_INSTR_OFFSETS
	.align		4
        /*0098*/ 	.byte	0x04, 0x1c
        /*009a*/ 	.short	(.L_59 - .L_58)


	//   ....[0]....
.L_58:
        /*009c*/ 	.word	0x00000160


	//   ....[1]....
        /*00a0*/ 	.word	0x00001d40


	//----- nvinfo : EIATTR_CRS_STACK_SIZE
	.align		4
.L_59:
        /*00a4*/ 	.byte	0x04, 0x1e
        /*00a6*/ 	.short	(.L_61 - .L_60)
.L_60:
        /*00a8*/ 	.word	0x00000000


	//----- nvinfo : EIATTR_CBANK_PARAM_SIZE
	.align		4
.L_61:
        /*00ac*/ 	.byte	0x03, 0x19
        /*00ae*/ 	.short	0x0040


	//----- nvinfo : EIATTR_PARAM_CBANK
	.align		4
        /*00b0*/ 	.byte	0x04, 0x0a
        /*00b2*/ 	.short	(.L_63 - .L_62)
	.align		4
.L_62:
        /*00b4*/ 	.word	index@(.nv.constant0._Z18statisticsKernelNDPfS_Plillll)
        /*00b8*/ 	.short	0x0380
        /*00ba*/ 	.short	0x0040


	//----- nvinfo : EIATTR_SW_WAR
	.align		4
.L_63:
        /*00bc*/ 	.byte	0x04, 0x36
        /*00be*/ 	.short	(.L_65 - .L_64)
.L_64:
        /*00c0*/ 	.word	0x00000008
.L_65:


//--------------------- .nv.callgraph             --------------------------
	.section	.nv.callgraph,"",@"SHT_CUDA_CALLGRAPH"
	.align	4
	.sectionentsize	8
	.align		4
        /*0000*/ 	.word	0x00000000
	.align		4
        /*0004*/ 	.word	0xffffffff
	.align		4
        /*0008*/ 	.word	0x00000000
	.align		4
        /*000c*/ 	.word	0xfffffffe
	.align		4
        /*0010*/ 	.word	0x00000000
	.align		4
        /*0014*/ 	.word	0xfffffffd
	.align		4
        /*0018*/ 	.word	0x00000000
	.align		4
        /*001c*/ 	.word	0xfffffffc


//--------------------- .text._Z24statisticsKernelNDSharedPfS_Plijjj --------------------------
	.section	.text._Z24statisticsKernelNDSharedPfS_Plijjj,"ax",@progbits
	.align	128
        .global         _Z24statisticsKernelNDSharedPfS_Plijjj
        .type           _Z24statisticsKernelNDSharedPfS_Plijjj,@function
        .size           _Z24statisticsKernelNDSharedPfS_Plijjj,(.L_x_71 - _Z24statisticsKernelNDSharedPfS_Plijjj)
        .other          _Z24statisticsKernelNDSharedPfS_Plijjj,@"STO_CUDA_ENTRY STV_DEFAULT"
_Z24statisticsKernelNDSharedPfS_Plijjj:
.text._Z24statisticsKernelNDSharedPfS_Plijjj:
[----:B------:R-:W-:Y:S01]  /*0000*/  LDC R1, c[0x0][0x37c] ;  /* 0x0000df00ff017b82 */ /* 0x000fe20000000800 */
[----:B------:R-:W0:Y:S01]  /*0010*/  S2R R34, SR_TID.Z ;  /* 0x0000000000227919 */ /* 0x000e220000002300 */
[----:B------:R-:W1:Y:S06]  /*0020*/  LDCU UR13, c[0x0][0x368] ;  /* 0x00006d00ff0d77ac */ /* 0x000e6c0008000800 */
[----:B------:R-:W0:Y:S01]  /*0030*/  S2UR UR4, SR_CTAID.Z ;  /* 0x00000000000479c3 */ /* 0x000e220000002700 */
[----:B------:R-:W2:Y:S07]  /*0040*/  LDCU UR10, c[0x0][0x3a4] ;  /* 0x00007480ff0a77ac */ /* 0x000eae0008000800 */
[----:B------:R-:W0:Y:S02]  /*0050*/  LDC R35, c[0x0][0x368] ;  /* 0x0000da00ff237b82 */ /* 0x000e240000000800 */
[----:B0-----:R-:W-:-:S05]  /*0060*/  IMAD R35, R35, UR4, R34 ;  /* 0x0000000423237c24 */ /* 0x001fca000f8e0222 */
[----:B--2---:R-:W-:-:S13]  /*0070*/  ISETP.GE.U32.AND P0, PT, R35, UR10, PT ;  /* 0x0000000a23007c0c */ /* 0x004fda000bf06070 */
[----:B-1----:R-:W-:Y:S05]  /*0080*/  @P0 EXIT ;  /* 0x000000000000094d */ /* 0x002fea0003800000 */
[----:B------:R-:W0:Y:S01]  /*0090*/  S2R R0, SR_CTAID.Y ;  /* 0x0000000000007919 */ /* 0x000e220000002600 */
[----:B------:R-:W1:Y:S01]  /*00a0*/  LDCU.64 UR4, c[0x0][0x398] ;  /* 0x00007300ff0477ac */ /* 0x000e620008000a00 */
[----:B------:R-:W2:Y:S01]  /*00b0*/  S2UR UR11, SR_CgaCtaId ;  /* 0x00000000000b79c3 */ /* 0x000ea20000008800 */
[----:B------:R-:W-:Y:S01]  /*00c0*/  BSSY.RECONVERGENT B2, `(.L_x_0) ;  /* 0x0000239000027945 */ /* 0x000fe20003800200 */
[----:B------:R-:W0:Y:S01]  /*00d0*/  S2R R33, SR_TID.Y ;  /* 0x0000000000217919 */ /* 0x000e220000002200 */
[----:B------:R-:W3:Y:S01]  /*00e0*/  LDCU UR8, c[0x0][0x3a0] ;  /* 0x00007400ff0877ac */ /* 0x000ee20008000800 */
[----:B------:R-:W-:Y:S01]  /*00f0*/  IMAD.MOV.U32 R20, RZ, RZ, R35 ;  /* 0x000000ffff147224 */ /* 0x000fe200078e0023 */
[----:B------:R-:W4:Y:S01]  /*0100*/  S2R R17, SR_CTAID.X ;  /* 0x0000000000117919 */ /* 0x000f220000002500 */
[----:B------:R-:W5:Y:S01]  /*0110*/  LDCU UR16, c[0x0][0x364] ;  /* 0x00006c80ff1077ac */ /* 0x000f620008000800 */
[----:B------:R-:W2:Y:S01]  /*0120*/  S2R R32, SR_TID.X ;  /* 0x0000000000207919 */ /* 0x000ea20000002100 */
[----:B------:R-:W5:Y:S01]  /*0130*/  LDCU UR17, c[0x0][0x360] ;  /* 0x00006c00ff1177ac */ /* 0x000f620008000800 */
[----:B------:R-:W2:Y:S01]  /*0140*/  LDCU UR12, c[0x0][0x370] ;  /* 0x00006e00ff0c77ac */ /* 0x000ea20008000800 */
[----:B------:R-:W2:Y:S01]  /*0150*/  LDC R23, c[0x0][0x360] ;  /* 0x0000d800ff177b82 */ /* 0x000ea20000000800 */
[----:B-1----:R-:W-:-:S02]  /*0160*/  UIADD3 UR10, UPT, UPT, UR10, 0x1, -UR4 ;  /* 0x000000010a0a7890 */ /* 0x002fc4000fffe804 */
[----:B---3--:R-:W-:Y:S02]  /*0170*/  UIADD3 UR8, UPT, UPT, -UR4, 0x1, UR8 ;  /* 0x0000000104087890 */ /* 0x008fe4000fffe108 */
[----:B------:R-:W-:Y:S02]  /*0180*/  UIADD3 UR5, UPT, UPT, -UR4, 0x1, UR5 ;  /* 0x0000000104057890 */ /* 0x000fe4000fffe105 */
[----:B-----5:R-:W-:Y:S02]  /*0190*/  ULEA UR7, UR16, UR4, 0x1 ;  /* 0x0000000410077291 */ /* 0x020fe4000f8e08ff */
[----:B------:R-:W-:Y:S02]  /*01a0*/  UIADD3 UR18, UPT, UPT, UR16, -0x1, UR4 ;  /* 0xffffffff10127890 */ /* 0x000fe4000fffe004 */
[----:B------:R-:W-:Y:S02]  /*01b0*/  UIADD3 UR19, UPT, UPT, UR13, -0x1, UR4 ;  /* 0xffffffff0d137890 */ /* 0x000fe4000fffe004 */
[----:B------:R-:W-:-:S02]  /*01c0*/  ULEA UR9, UR17, UR4, 0x1 ;  /* 0x0000000411097291 */ /* 0x000fc4000f8e08ff */
[----:B------:R-:W-:Y:S01]  /*01d0*/  UIADD3 UR6, UPT, UPT, UR17, -0x1, UR4 ;  /* 0xffffffff11067890 */ /* 0x000fe2000fffe004 */
[----:B0-----:R-:W-:Y:S01]  /*01e0*/  IMAD R21, R0, UR16, R33 ;  /* 0x0000001000157c24 */ /* 0x001fe2000f8e0221 */
[----:B------:R-:W0:Y:S01]  /*01f0*/  LDCU.64 UR14, c[0x0][0x358] ;  /* 0x00006b00ff0e77ac */ /* 0x000e220008000a00 */
[----:B----4-:R-:W-:-:S03]  /*0200*/  VIADD R3, R17, 0x2 ;  /* 0x0000000211037836 */ /* 0x010fc60000000000 */
[----:B------:R-:W-:Y:S01]  /*0210*/  ISETP.GE.U32.AND P0, PT, R21, UR8, PT ;  /* 0x0000000815007c0c */ /* 0x000fe2000bf06070 */
[----:B------:R-:W-:Y:S01]  /*0220*/  UMOV UR4, 0x400 ;  /* 0x0000040000047882 */ /* 0x000fe20000000000 */
[----:B------:R-:W-:Y:S01]  /*0230*/  UIADD3 UR7, UPT, UPT, UR7, -0x2, URZ ;  /* 0xfffffffe07077890 */ /* 0x000fe2000fffe0ff */
[--C-:B--2---:R-:W-:Y:S01]  /*0240*/  IMAD R22, R17, UR17, R32.reuse ;  /* 0x0000001111167c24 */ /* 0x104fe2000f8e0220 */
[----:B------:R-:W-:Y:S01]  /*0250*/  ISETP.LT.U32.AND P0, PT, R35, UR10, !P0 ;  /* 0x0000000a23007c0c */ /* 0x000fe2000c701070 */
[----:B------:R-:W-:Y:S01]  /*0260*/  VIADD R17, R17, 0x3 ;  /* 0x0000000311117836 */ /* 0x000fe20000000000 */
[----:B------:R-:W-:Y:S01]  /*0270*/  ULEA UR4, UR11, UR4, 0x18 ;  /* 0x000000040b047291 */ /* 0x000fe2000f8ec0ff */
[----:B------:R-:W-:Y:S01]  /*0280*/  IMAD.SHL.U32 R19, R32, 0x4, RZ ;  /* 0x0000000420137824 */ /* 0x000fe200078e00ff */
[----:B------:R-:W-:Y:S01]  /*0290*/  ISETP.LT.U32.AND P0, PT, R22, UR5, P0 ;  /* 0x0000000516007c0c */ /* 0x000fe20008701070 */
[----:B------:R-:W-:Y:S01]  /*02a0*/  IMAD R18, R3, UR17, R32 ;  /* 0x0000001103127c24 */ /* 0x000fe2000f8e0220 */
[----:B------:R-:W-:-:S02]  /*02b0*/  ULEA UR20, UR17, UR4, 0x2 ;  /* 0x0000000411147291 */ /* 0x000fc4000f8e10ff */
[--C-:B------:R-:W-:Y:S01]  /*02c0*/  IMAD R17, R17, UR17, R32.reuse ;  /* 0x0000001111117c24 */ /* 0x100fe2000f8e0220 */
[----:B------:R-:W-:Y:S01]  /*02d0*/  ULEA UR21, UR17, UR4, 0x3 ;  /* 0x0000000411157291 */ /* 0x000fe2000f8e18ff */
[----:B------:R-:W-:Y:S01]  /*02e0*/  IMAD R16, R23, 0x3, R32 ;  /* 0x0000000317107824 */ /* 0x000fe200078e0220 */
[----:B------:R-:W-:Y:S02]  /*02f0*/  UIMAD UR8, UR17, 0xc, UR4 ;  /* 0x0000000c110878a4 */ /* 0x000fe4000f8e0204 */
[----:B------:R-:W-:Y:S02]  /*0300*/  UIADD3 UR9, UPT, UPT, UR9, -0x2, URZ ;  /* 0xfffffffe09097890 */ /* 0x000fe4000fffe0ff */
[----:B------:R-:W-:Y:S02]  /*0310*/  UIMAD UR10, UR17, UR12, URZ ;  /* 0x0000000c110a72a4 */ /* 0x000fe4000f8e02ff */
[----:B0-----:R-:W-:-:S12]  /*0320*/  USHF.L.U32 UR22, UR6, 0x2, URZ ;  /* 0x0000000206167899 */ /* 0x001fd800080006ff */
.L_x_26:
[----:B0-----:R-:W0:Y:S01]  /*0330*/  LDCU UR4, c[0x0][0x3a0] ;  /* 0x00007400ff0477ac */ /* 0x001e220008000800 */
[----:B------:R-:W-:Y:S01]  /*0340*/  BSSY.RECONVERGENT B1, `(.L_x_1) ;  /* 0x000020b000017945 */ /* 0x000fe20003800200 */
[----:B0-----:R-:W-:-:S13]  /*0350*/  ISETP.GE.U32.AND P1, PT, R21, UR4, PT ;  /* 0x0000000415007c0c */ /* 0x001fda000bf26070 */
[----:B------:R-:W-:Y:S05]  /*0360*/  @P1 BRA `(.L_x_2) ;  /* 0x0000002000201947 */ /* 0x000fea0003800000 */
[----:B------:R-:W-:-:S07]  /*0370*/  IMAD.MOV.U32 R15, RZ, RZ, R21 ;  /* 0x000000ffff0f7224 */ /* 0x000fce00078e0015 */
.L_x_25:
[----:B0-----:R-:W0:Y:S02]  /*0380*/  LDCU UR4, c[0x0][0x39c] ;  /* 0x00007380ff0477ac */ /* 0x001e240008000800 */
[----:B0-----:R-:W-:-:S13]  /*0390*/  ISETP.GE.U32.AND P1, PT, R22, UR4, PT ;  /* 0x0000000416007c0c */ /* 0x001fda000bf26070 */
[----:B------:R-:W-:Y:S05]  /*03a0*/  @P1 BRA `(.L_x_3) ;  /* 0x0000001c00fc1947 */ /* 0x000fea0003800000 */
[----:B------:R-:W0:Y:S01]  /*03b0*/  I2F.U32.RP R7, UR17 ;  /* 0x0000001100077d06 */ /* 0x000e220008209000 */
[----:B------:R-:W1:Y:S01]  /*03c0*/  LDCU UR4, c[0x0][0x398] ;  /* 0x00007300ff0477ac */ /* 0x000e620008000800 */
[----:B------:R-:W-:Y:S01]  /*03d0*/  ISETP.NE.U32.AND P4, PT, RZ, UR17, PT ;  /* 0x00000011ff007c0c */ /* 0x000fe2000bf85070 */
[----:B------:R-:W-:Y:S01]  /*03e0*/  IMAD.MOV.U32 R12, RZ, RZ, R22 ;  /* 0x000000ffff0c7224 */ /* 0x000fe200078e0016 */
[----:B------:R-:W-:-:S04]  /*03f0*/  ISETP.NE.U32.AND P3, PT, RZ, UR13, PT ;  /* 0x0000000dff007c0c */ /* 0x000fc8000bf65070 */
[----:B------:R-:W2:Y:S08]  /*0400*/  I2F.U32.RP R6, UR16 ;  /* 0x0000001000067d06 */ /* 0x000eb00008209000 */
[----:B0-----:R-:W0:Y:S01]  /*0410*/  MUFU.RCP R7, R7 ;  /* 0x0000000700077308 */ /* 0x001e220000001000 */
[----:B-1----:R-:W-:-:S07]  /*0420*/  ULEA UR4, UR13, UR4, 0x1 ;  /* 0x000000040d047291 */ /* 0x002fce000f8e08ff */
[----:B--2---:R-:W1:Y:S01]  /*0430*/  MUFU.RCP R6, R6 ;  /* 0x0000000600067308 */ /* 0x004e620000001000 */
[----:B------:R-:W-:Y:S01]  /*0440*/  IMAD.U32 R13, RZ, RZ, UR4 ;  /* 0x00000004ff0d7e24 */ /* 0x000fe2000f8e00ff */
[----:B------:R-:W-:-:S03]  /*0450*/  UMOV UR4, URZ ;  /* 0x000000ff00047c82 */ /* 0x000fc60008000000 */
[----:B------:R-:W-:-:S03]  /*0460*/  VIADD R13, R13, 0xfffffffe ;  /* 0xfffffffe0d0d7836 */ /* 0x000fc60000000000 */
[----:B------:R-:W-:Y:S01]  /*0470*/  I2F.U32.RP R0, UR13 ;  /* 0x0000000d00007d06 */ /* 0x000fe20008209000 */
[----:B0-----:R-:W-:-:S07]  /*0480*/  VIADD R5, R7, 0xffffffe ;  /* 0x0ffffffe07057836 */ /* 0x001fce0000000000 */
[----:B------:R-:W0:Y:S01]  /*0490*/  F2I.FTZ.U32.TRUNC.NTZ R5, R5 ;  /* 0x0000000500057305 */ /* 0x000e22000021f000 */
[----:B-1----:R-:W-:-:S07]  /*04a0*/  IADD3 R4, PT, PT, R6, 0xffffffe, RZ ;  /* 0x0ffffffe06047810 */ /* 0x002fce0007ffe0ff */
[----:B------:R-:W1:Y:S01]  /*04b0*/  F2I.FTZ.U32.TRUNC.NTZ R4, R4 ;  /* 0x0000000400047305 */ /* 0x000e62000021f000 */
[----:B0-----:R-:W-:-:S07]  /*04c0*/  IMAD.MOV R7, RZ, RZ, -R5 ;  /* 0x000000ffff077224 */ /* 0x001fce00078e0a05 */
[----:B------:R-:W0:Y:S01]  /*04d0*/  MUFU.RCP R0, R0 ;  /* 0x0000000000007308 */ /* 0x000e220000001000 */
[----:B------:R-:W-:Y:S01]  /*04e0*/  IMAD R7, R7, UR17, RZ ;  /* 0x0000001107077c24 */ /* 0x000fe2000f8e02ff */
[----:B-1----:R-:W-:Y:S01]  /*04f0*/  R2UR UR5, R4 ;  /* 0x00000000040572ca */ /* 0x002fe200000e0000 */
[----:B------:R-:W-:-:S04]  /*0500*/  IMAD.MOV.U32 R4, RZ, RZ, RZ ;  /* 0x000000ffff047224 */ /* 0x000fc800078e00ff */
[----:B------:R-:W-:-:S04]  /*0510*/  IMAD.HI.U32 R5, R5, R7, R4 ;  /* 0x0000000705057227 */ /* 0x000fc800078e0004 */
[----:B0-----:R-:W-:Y:S02]  /*0520*/  VIADD R2, R0, 0xffffffe ;  /* 0x0ffffffe00027836 */ /* 0x001fe40000000000 */
[----:B------:R-:W-:Y:S02]  /*0530*/  IMAD.HI.U32 R14, R5, UR9, RZ ;  /* 0x00000009050e7c27 */ /* 0x000fe4000f8e00ff */
[----:B------:R-:W-:Y:S01]  /*0540*/  UIADD3 UR11, UPT, UPT, URZ, -UR5, URZ ;  /* 0x80000005ff0b7290 */ /* 0x000fe2000fffe0ff */
[----:B------:R0:W1:Y:S02]  /*0550*/  F2I.FTZ.U32.TRUNC.NTZ R3, R2 ;  /* 0x0000000200037305 */ /* 0x000064000021f000 */
[----:B------:R-:W-:Y:S01]  /*0560*/  R2UR UR12, R14 ;  /* 0x000000000e0c72ca */ /* 0x000fe200000e0000 */
[----:B------:R-:W-:-:S04]  /*0570*/  UIMAD UR11, UR11, UR16, URZ ;  /* 0x000000100b0b72a4 */ /* 0x000fc8000f8e02ff */
[----:B------:R-:W-:Y:S01]  /*0580*/  UIMAD.WIDE.U32 UR4, UR5, UR11, UR4 ;  /* 0x0000000b050472a5 */ /* 0x000fe2000f8e0004 */
[----:B0-----:R-:W-:-:S03]  /*0590*/  HFMA2 R2, -RZ, RZ, 0, 0 ;  /* 0x00000000ff027431 */ /* 0x001fc600000001ff */
[----:B------:R-:W-:Y:S01]  /*05a0*/  UIMAD.WIDE.U32 UR4, UR5, UR7, URZ ;  /* 0x00000007050472a5 */ /* 0x000fe2000f8e00ff */
[----:B-1----:R-:W-:-:S03]  /*05b0*/  IMAD.MOV R0, RZ, RZ, -R3 ;  /* 0x000000ffff007224 */ /* 0x002fc600078e0a03 */
[----:B------:R-:W-:Y:S02]  /*05c0*/  UIADD3 UR11, UPT, UPT, -UR12, URZ, URZ ;  /* 0x000000ff0c0b7290 */ /* 0x000fe4000fffe1ff */
[----:B------:R-:W-:Y:S01]  /*05d0*/  UIADD3 UR4, UPT, UPT, -UR5, URZ, URZ ;  /* 0x000000ff05047290 */ /* 0x000fe2000fffe1ff */
[----:B------:R-:W-:Y:S01]  /*05e0*/  IMAD R5, R0, UR13, RZ ;  /* 0x0000000d00057c24 */ /* 0x000fe2000f8e02ff */
[----:B------:R-:W-:Y:S02]  /*05f0*/  UIMAD UR11, UR17, UR11, UR9 ;  /* 0x0000000b110b72a4 */ /* 0x000fe4000f8e0209 */
[----:B------:R-:W-:Y:S01]  /*0600*/  UIMAD UR4, UR16, UR4, UR7 ;  /* 0x00000004100472a4 */ /* 0x000fe2000f8e0207 */
[----:B------:R-:W-:Y:S01]  /*0610*/  IMAD.HI.U32 R2, R3, R5, R2 ;  /* 0x0000000503027227 */ /* 0x000fe200078e0002 */
[----:B------:R-:W-:Y:S02]  /*0620*/  UISETP.GE.U32.AND UP1, UPT, UR11, UR17, UPT ;  /* 0x000000110b00728c */ /* 0x000fe4000bf26070 */
[----:B------:R-:W-:-:S03]  /*0630*/  UISETP.GE.U32.AND UP0, UPT, UR4, UR16, UPT ;  /* 0x000000100400728c */ /* 0x000fc6000bf06070 */
[----:B------:R-:W-:Y:S01]  /*0640*/  IMAD.HI.U32 R2, R2, R13, RZ ;  /* 0x0000000d02027227 */ /* 0x000fe200078e00ff */
[----:B------:R-:W-:-:S03]  /*0650*/  PLOP3.LUT P5, PT, PT, PT, UP1, 0x80, 0x8 ;  /* 0x000000000008781c */ /* 0x000fc60003faf018 */
[----:B------:R-:W-:Y:S02]  /*0660*/  IMAD.MOV R0, RZ, RZ, -R2 ;  /* 0x000000ffff007224 */ /* 0x000fe400078e0a02 */
[----:B------:R-:W-:Y:S02]  /*0670*/  @UP1 UIADD3 UR11, UPT, UPT, UR11, -UR17, URZ ;  /* 0x800000110b0b1290 */ /* 0x000fe4000fffe0ff */
[----:B------:R-:W-:Y:S01]  /*0680*/  IMAD R0, R0, UR13, R13 ;  /* 0x0000000d00007c24 */ /* 0x000fe2000f8e020d */
[----:B------:R-:W-:Y:S02]  /*0690*/  @UP0 UIADD3 UR4, UPT, UPT, UR4, -UR16, URZ ;  /* 0x8000001004040290 */ /* 0x000fe4000fffe0ff */
[----:B------:R-:W-:Y:S02]  /*06a0*/  UISETP.GE.U32.AND UP2, UPT, UR11, UR17, UPT ;  /* 0x000000110b00728c */ /* 0x000fe4000bf46070 */
[----:B------:R-:W-:Y:S01]  /*06b0*/  ISETP.GE.U32.AND P1, PT, R0, UR13, PT ;  /* 0x0000000d00007c0c */ /* 0x000fe2000bf26070 */
[----:B------:R-:W-:Y:S01]  /*06c0*/  UISETP.GE.U32.AND UP1, UPT, UR4, UR16, UPT ;  /* 0x000000100400728c */ /* 0x000fe2000bf26070 */
[----:B------:R-:W-:Y:S01]  /*06d0*/  @P5 VIADD R14, R14, 0x1 ;  /* 0x000000010e0e5836 */ /* 0x000fe20000000000 */
[----:B------:R-:W-:Y:S01]  /*06e0*/  @UP0 UIADD3 UR5, UPT, UPT, UR5, 0x1, URZ ;  /* 0x0000000105050890 */ /* 0x000fe2000fffe0ff */
[----:B------:R-:W-:Y:S01]  /*06f0*/  PLOP3.LUT P6, PT, PT, PT, UP2, 0x80, 0x8 ;  /* 0x000000000008781c */ /* 0x000fe20003fcf028 */
[----:B------:R-:W-:-:S07]  /*0700*/  UISETP.NE.U32.AND UP2, UPT, UR16, URZ, UPT ;  /* 0x000000ff1000728c */ /* 0x000fce000bf45070 */
[----:B------:R-:W-:Y:S01]  /*0710*/  @UP1 UIADD3 UR5, UPT, UPT, UR5, 0x1, URZ ;  /* 0x0000000105051890 */ /* 0x000fe2000fffe0ff */
[----:B------:R-:W-:Y:S02]  /*0720*/  @P1 VIADD R0, R0, -UR13 ;  /* 0x8000000d00001c36 */ /* 0x000fe40008000000 */
[----:B------:R-:W-:Y:S01]  /*0730*/  @P1 VIADD R2, R2, 0x1 ;  /* 0x0000000102021836 */ /* 0x000fe20000000000 */
[----:B------:R-:W-:Y:S01]  /*0740*/  @!UP2 ULOP3.LUT UR5, URZ, UR16, URZ, 0x33, !UPT ;  /* 0x00000010ff05a292 */ /* 0x000fe2000f8e33ff */
[----:B------:R-:W-:Y:S02]  /*0750*/  @P6 IADD3 R14, PT, PT, R14, 0x1, RZ ;  /* 0x000000010e0e6810 */ /* 0x000fe40007ffe0ff */
[----:B------:R-:W-:Y:S02]  /*0760*/  ISETP.GE.U32.AND P2, PT, R0, UR13, PT ;  /* 0x0000000d00007c0c */ /* 0x000fe4000bf46070 */
[----:B------:R-:W-:Y:S01]  /*0770*/  @!P4 LOP3.LUT R14, RZ, UR17, RZ, 0x33, !PT ;  /* 0x00000011ff0ecc12 */ /* 0x000fe2000f8e33ff */
[----:B------:R-:W-:-:S03]  /*0780*/  IMAD.U32 R9, RZ, RZ, UR5 ;  /* 0x00000005ff097e24 */ /* 0x000fc6000f8e00ff */
[----:B------:R-:W-:Y:S02]  /*0790*/  VIMNMX.U32 R8, PT, PT, R14, 0x1, !PT ;  /* 0x000000010e087848 */ /* 0x000fe40007fe0000 */
[----:B------:R-:W-:Y:S02]  /*07a0*/  VIMNMX.U32 R9, PT, PT, R9, 0x1, !PT ;  /* 0x0000000109097848 */ /* 0x000fe40007fe0000 */
[C---:B------:R-:W-:Y:S02]  /*07b0*/  LOP3.LUT R10, R8.reuse, 0xfffffffc, RZ, 0xc0, !PT ;  /* 0xfffffffc080a7812 */ /* 0x040fe400078ec0ff */
[----:B------:R-:W-:Y:S01]  /*07c0*/  LOP3.LUT R8, R8, 0x3, RZ, 0xc0, !PT ;  /* 0x0000000308087812 */ /* 0x000fe200078ec0ff */
[----:B------:R-:W-:Y:S01]  /*07d0*/  @P2 VIADD R2, R2, 0x1 ;  /* 0x0000000102022836 */ /* 0x000fe20000000000 */
[----:B------:R-:W-:Y:S01]  /*07e0*/  @!P3 LOP3.LUT R2, RZ, UR13, RZ, 0x33, !PT ;  /* 0x0000000dff02bc12 */ /* 0x000fe2000f8e33ff */
[----:B------:R-:W-:-:S03]  /*07f0*/  IMAD.MOV R7, RZ, RZ, -R10 ;  /* 0x000000ffff077224 */ /* 0x000fc600078e0a0a */
[----:B------:R-:W-:-:S07]  /*0800*/  VIMNMX.U32 R11, PT, PT, R2, 0x1, !PT ;  /* 0x00000001020b7848 */ /* 0x000fce0007fe0000 */
.L_x_24:
[----:B0-----:R-:W0:Y:S01]  /*0810*/  LDCU UR4, c[0x0][0x39c] ;  /* 0x00007380ff0477ac */ /* 0x001e220008000800 */
[----:B------:R-:W-:Y:S01]  /*0820*/  ISETP.LT.U32.AND P1, PT, R13, UR13, PT ;  /* 0x0000000d0d007c0c */ /* 0x000fe2000bf21070 */
[----:B------:R-:W-:-:S05]  /*0830*/  VIADD R12, R12, UR10 ;  /* 0x0000000a0c0c7c36 */ /* 0x000fca0008000000 */
[----:B0-----:R-:W-:-:S04]  /*0840*/  ISETP.GE.U32.AND P2, PT, R12, UR4, PT ;  /* 0x000000040c007c0c */ /* 0x001fc8000bf46070 */
[----:B------:R-:W-:-:S03]  /*0850*/  P2R R45, PR, RZ, 0x4 ;  /* 0x00000004ff2d7803 */ /* 0x000fc60000000000 */
[----:B------:R-:W-:Y:S06]  /*0860*/  @P1 BRA `(.L_x_4) ;  /* 0x0000000800ac1947 */ /* 0x000fec0003800000 */
[----:B------:R-:W-:-:S07]  /*0870*/  HFMA2 R6, -RZ, RZ, 0, 0 ;  /* 0x00000000ff067431 */ /* 0x000fce00000001ff */
.L_x_16:
[----:B------:R-:W-:-:S09]  /*0880*/  UISETP.GT.U32.AND UP0, UPT, UR16, UR7, UPT ;  /* 0x000000071000728c */ /* 0x000fd2000bf04070 */
[----:B012---:R-:W-:Y:S05]  /*0890*/  BRA.U UP0, `(.L_x_5) ;  /* 0x0000000900947547 */ /* 0x007fea000b800000 */
[----:B------:R-:W0:Y:S01]  /*08a0*/  LDCU UR4, c[0x0][0x3a4] ;  /* 0x00007480ff0477ac */ /* 0x000e220008000800 */
[C---:B------:R-:W-:Y:S01]  /*08b0*/  IMAD R5, R6.reuse, UR13, R35 ;  /* 0x0000000d06057c24 */ /* 0x040fe2000f8e0223 */
[----:B------:R-:W-:Y:S01]  /*08c0*/  BSSY.RECONVERGENT B0, `(.L_x_5) ;  /* 0x00000a2000007945 */ /* 0x000fe20003800200 */
[----:B------:R-:W-:Y:S02]  /*08d0*/  IMAD R3, R6, UR13, R34 ;  /* 0x0000000d06037c24 */ /* 0x000fe4000f8e0222 */
[----:B------:R-:W-:Y:S01]  /*08e0*/  IMAD.MOV.U32 R4, RZ, RZ, RZ ;  /* 0x000000ffff047224 */ /* 0x000fe200078e00ff */
[----:B0-----:R-:W-:-:S04]  /*08f0*/  ISETP.GE.U32.AND P1, PT, R5, UR4, PT ;  /* 0x0000000405007c0c */ /* 0x001fc8000bf26070 */
[C---:B------:R-:W-:Y:S01]  /*0900*/  ISETP.LT.U32.AND P1, PT, R3.reuse, UR19, !P1 ;  /* 0x0000001303007c0c */ /* 0x040fe2000cf21070 */
[----:B------:R-:W-:-:S12]  /*0910*/  IMAD R3, R3, UR18, RZ ;  /* 0x0000001203037c24 */ /* 0x000fd8000f8e02ff */
.L_x_15:
[----:B------:R-:W-:-:S09]  /*0920*/  UISETP.GT.U32.AND UP0, UPT, UR17, UR9, UPT ;  /* 0x000000091100728c */ /* 0x000fd2000bf04070 */
[----:B012---:R-:W-:Y:S05]  /*0930*/  BRA.U UP0, `(.L_x_6) ;  /* 0x00000009005c7547 */ /* 0x007fea000b800000 */
[----:B------:R-:W0:Y:S01]  /*0940*/  LDCU UR4, c[0x0][0x3a0] ;  /* 0x00007400ff0477ac */ /* 0x000e220008000800 */
[----:B------:R-:W-:Y:S01]  /*0950*/  ISETP.GE.U32.AND P3, PT, R14, 0x4, PT ;  /* 0x000000040e00780c */ /* 0x000fe20003f66070 */
[C---:B------:R-:W-:Y:S01]  /*0960*/  IMAD R24, R4.reuse, UR16, R21 ;  /* 0x0000001004187c24 */ /* 0x040fe2000f8e0215 */
[----:B------:R-:W1:Y:S01]  /*0970*/  LDCU UR5, c[0x0][0x39c] ;  /* 0x00007380ff0577ac */ /* 0x000e620008000800 */
[----:B------:R-:W-:Y:S02]  /*0980*/  IMAD.MOV.U32 R25, RZ, RZ, RZ ;  /* 0x000000ffff197224 */ /* 0x000fe400078e00ff */
[----:B------:R-:W-:-:S05]  /*0990*/  IMAD R2, R4, UR16, R33 ;  /* 0x0000001004027c24 */ /* 0x000fca000f8e0221 */
[----:B------:R-:W-:Y:S01]  /*09a0*/  ISETP.LT.U32.AND P2, PT, R2, UR18, P1 ;  /* 0x0000001202007c0c */ /* 0x000fe20008f41070 */
[----:B------:R-:W-:Y:S02]  /*09b0*/  IMAD.IADD R2, R3, 0x1, R2 ;  /* 0x0000000103027824 */ /* 0x000fe400078e0202 */
[----:B0-----:R-:W-:Y:S01]  /*09c0*/  IMAD.WIDE.U32 R26, R5, UR4, R24 ;  /* 0x00000004051a7c25 */ /* 0x001fe2000f8e0018 */
[----:B------:R-:W-:-:S03]  /*09d0*/  ISETP.LT.U32.AND P2, PT, R24, UR4, P2 ;  /* 0x0000000418007c0c */ /* 0x000fc60009741070 */
[----:B-1----:R-:W-:-:S04]  /*09e0*/  IMAD.U32 R48, RZ, RZ, UR5 ;  /* 0x00000005ff307e24 */ /* 0x002fc8000f8e00ff */
[-C--:B------:R-:W-:Y:S02]  /*09f0*/  IMAD R29, R27, R48.reuse, RZ ;  /* 0x000000301b1d7224 */ /* 0x080fe400078e02ff */
[----:B------:R-:W-:-:S04]  /*0a00*/  IMAD.WIDE.U32 R26, R26, R48, RZ ;  /* 0x000000301a1a7225 */ /* 0x000fc800078e00ff */
[----:B------:R-:W-:Y:S01]  /*0a10*/  IMAD.IADD R0, R27, 0x1, R29 ;  /* 0x000000011b007824 */ /* 0x000fe200078e021d */
[----:B------:R-:W-:Y:S06]  /*0a20*/  @!P3 BRA `(.L_x_7) ;  /* 0x000000040018b947 */ /* 0x000fec0003800000 */
[----:B------:R-:W0:Y:S01]  /*0a30*/  LDC R48, c[0x0][0x39c] ;  /* 0x0000e700ff307b82 */ /* 0x000e220000000800 */
[----:B------:R-:W-:Y:S01]  /*0a40*/  BSSY.RECONVERGENT B3, `(.L_x_8) ;  /* 0x0000043000037945 */ /* 0x000fe20003800200 */
[----:B------:R-:W-:Y:S01]  /*0a50*/  IADD3 R36, PT, PT, R22, UR17, RZ ;  /* 0x0000001116247c10 */ /* 0x000fe2000fffe0ff */
[----:B------:R-:W-:Y:S01]  /*0a60*/  VIADD R38, R32, UR17 ;  /* 0x0000001120267c36 */ /* 0x000fe20008000000 */
[----:B------:R-:W-:Y:S01]  /*0a70*/  MOV R39, R18 ;  /* 0x0000001200277202 */ /* 0x000fe20000000f00 */
[--C-:B------:R-:W-:Y:S02]  /*0a80*/  IMAD R40, R23, 0x2, R32.reuse ;  /* 0x0000000217287824 */ /* 0x100fe400078e0220 */
[----:B------:R-:W-:Y:S02]  /*0a90*/  IMAD R42, R2, UR22, R19 ;  /* 0x00000016022a7c24 */ /* 0x000fe4000f8e0213 */
[----:B------:R-:W-:Y:S02]  /*0aa0*/  IMAD.MOV.U32 R44, RZ, RZ, R32 ;  /* 0x000000ffff2c7224 */ /* 0x000fe400078e0020 */
[----:B------:R-:W-:-:S02]  /*0ab0*/  IMAD.MOV.U32 R46, RZ, RZ, R16 ;  /* 0x000000ffff2e7224 */ /* 0x000fc400078e0010 */
[----:B------:R-:W-:Y:S02]  /*0ac0*/  IMAD.MOV.U32 R37, RZ, RZ, R17 ;  /* 0x000000ffff257224 */ /* 0x000fe400078e0011 */
[----:B------:R-:W-:Y:S02]  /*0ad0*/  IMAD.MOV.U32 R41, RZ, RZ, R22 ;  /* 0x000000ffff297224 */ /* 0x000fe400078e0016 */
[----:B------:R-:W-:-:S07]  /*0ae0*/  IMAD.MOV.U32 R43, RZ, RZ, R7 ;  /* 0x000000ffff2b7224 */ /* 0x000fce00078e0007 */
.L_x_9:
[----:B0-----:R-:W-:-:S04]  /*0af0*/  ISETP.GE.U32.AND P3, PT, R41, R48, PT ;  /* 0x000000302900720c */ /* 0x001fc80003f66070 */
[----:B------:R-:W-:-:S04]  /*0b00*/  ISETP.LT.U32.AND P3, PT, R44, UR6, !P3 ;  /* 0x000000062c007c0c */ /* 0x000fc8000df61070 */
[----:B------:R-:W-:-:S13]  /*0b10*/  PLOP3.LUT P3, PT, P3, P2, PT, 0x80, 0x8 ;  /* 0x000000000008781c */ /* 0x000fda0001f65070 */
[----:B------:R-:W0:Y:S01]  /*0b20*/  @P3 LDC.64 R24, c[0x0][0x380] ;  /* 0x0000e000ff183b82 */ /* 0x000e220000000a00 */
[----:B------:R-:W-:-:S05]  /*0b30*/  @P3 IADD3 R29, P4, PT, R41, R26, RZ ;  /* 0x0000001a291d3210 */ /* 0x000fca0007f9e0ff */
[----:B------:R-:W-:Y:S01]  /*0b40*/  @P3 IMAD.X R30, RZ, RZ, R0, P4 ;  /* 0x000000ffff1e3224 */ /* 0x000fe200020e0600 */
[----:B0-----:R-:W-:-:S04]  /*0b50*/  @P3 LEA R28, P4, R29, R24, 0x2 ;  /* 0x000000181d1c3211 */ /* 0x001fc800078810ff */
[----:B------:R-:W-:-:S05]  /*0b60*/  @P3 LEA.HI.X R29, R29, R25, R30, 0x2, P4 ;  /* 0x000000191d1d3211 */ /* 0x000fca00020f141e */
[----:B------:R0:W2:Y:S01]  /*0b70*/  @P3 LDG.E R30, desc[UR14][R28.64] ;  /* 0x0000000e1c1e3981 */ /* 0x0000a2000c1e1900 */
[-C--:B------:R-:W-:Y:S02]  /*0b80*/  ISETP.GE.U32.AND P5, PT, R36, R48.reuse, PT ;  /* 0x000000302400720c */ /* 0x080fe40003fa6070 */
[----:B------:R-:W-:Y:S01]  /*0b90*/  ISETP.GE.U32.AND P4, PT, R39, R48, PT ;  /* 0x000000302700720c */ /* 0x000fe20003f86070 */
[----:B------:R-:W1:Y:S01]  /*0ba0*/  @P3 S2R R50, SR_CgaCtaId ;  /* 0x0000000000323919 */ /* 0x000e620000008800 */
[----:B------:R-:W-:Y:S02]  /*0bb0*/  ISETP.LT.U32.AND P5, PT, R38, UR6, !P5 ;  /* 0x0000000626007c0c */ /* 0x000fe4000efa1070 */
[----:B------:R-:W-:Y:S02]  /*0bc0*/  ISETP.LT.U32.AND P4, PT, R40, UR6, !P4 ;  /* 0x0000000628007c0c */ /* 0x000fe4000e781070 */
[----:B------:R-:W-:Y:S02]  /*0bd0*/  PLOP3.LUT P5, PT, P5, P2, PT, 0x80, 0x8 ;  /* 0x000000000008781c */ /* 0x000fe40002fa5070 */
[----:B------:R-:W-:-:S02]  /*0be0*/  PLOP3.LUT P4, PT, P4, P2, PT, 0x80, 0x8 ;  /* 0x000000000008781c */ /* 0x000fc40002785070 */
[----:B------:R-:W-:-:S09]  /*0bf0*/  @P3 MOV R31, 0x400 ;  /* 0x00000400001f3802 */ /* 0x000fd20000000f00 */
[----:B------:R-:W3:Y:S08]  /*0c00*/  @P5 LDC.64 R24, c[0x0][0x380] ;  /* 0x0000e000ff185b82 */ /* 0x000ef00000000a00 */
[----:B0-----:R-:W0:Y:S01]  /*0c10*/  @P4 LDC.64 R28, c[0x0][0x380] ;  /* 0x0000e000ff1c4b82 */ /* 0x001e220000000a00 */
[----:B-1----:R-:W-:-:S05]  /*0c20*/  @P3 LEA R31, R50, R31, 0x18 ;  /* 0x0000001f321f3211 */ /* 0x002fca00078ec0ff */
[----:B------:R-:W-:-:S05]  /*0c30*/  @P3 IMAD.IADD R31, R31, 0x1, R42 ;  /* 0x000000011f1f3824 */ /* 0x000fca00078e022a */
[----:B--2---:R1:W-:Y:S01]  /*0c40*/  @P3 STS [R31], R30 ;  /* 0x0000001e1f003388 */ /* 0x0043e20000000800 */
[----:B------:R-:W-:-:S05]  /*0c50*/  @P5 IADD3 R47, P3, PT, R36, R26, RZ ;  /* 0x0000001a242f5210 */ /* 0x000fca0007f7e0ff */
[----:B------:R-:W-:Y:S01]  /*0c60*/  @P5 IMAD.X R50, RZ, RZ, R0, P3 ;  /* 0x000000ffff325224 */ /* 0x000fe200018e0600 */
[----:B---3--:R-:W-:-:S04]  /*0c70*/  @P5 LEA R24, P3, R47, R24, 0x2 ;  /* 0x000000182f185211 */ /* 0x008fc800078610ff */
[----:B------:R-:W-:Y:S02]  /*0c80*/  @P5 LEA.HI.X R25, R47, R25, R50, 0x2, P3 ;  /* 0x000000192f195211 */ /* 0x000fe400018f1432 */
[----:B------:R-:W-:-:S04]  /*0c90*/  @P4 IADD3 R47, P3, PT, R39, R26, RZ ;  /* 0x0000001a272f4210 */ /* 0x000fc80007f7e0ff */
[----:B------:R-:W-:Y:S01]  /*0ca0*/  @P4 IADD3.X R50, PT, PT, RZ, R0, RZ, P3, !PT ;  /* 0x00000000ff324210 */ /* 0x000fe20001ffe4ff */
[----:B------:R-:W2:Y:S01]  /*0cb0*/  @P5 LDG.E R25, desc[UR14][R24.64] ;  /* 0x0000000e18195981 */ /* 0x000ea2000c1e1900 */
[----:B0-----:R-:W-:-:S04]  /*0cc0*/  @P4 LEA R28, P3, R47, R28, 0x2 ;  /* 0x0000001c2f1c4211 */ /* 0x001fc800078610ff */
[----:B------:R-:W-:Y:S02]  /*0cd0*/  @P4 LEA.HI.X R29, R47, R29, R50, 0x2, P3 ;  /* 0x0000001d2f1d4211 */ /* 0x000fe400018f1432 */
[----:B------:R-:W-:-:S04]  /*0ce0*/  ISETP.GE.U32.AND P3, PT, R37, R48, PT ;  /* 0x000000302500720c */ /* 0x000fc80003f66070 */
[----:B------:R-:W-:Y:S01]  /*0cf0*/  ISETP.LT.U32.AND P3, PT, R46, UR6, !P3 ;  /* 0x000000062e007c0c */ /* 0x000fe2000df61070 */
[----:B------:R-:W3:Y:S03]  /*0d00*/  @P4 LDG.E R29, desc[UR14][R28.64] ;  /* 0x0000000e1c1d4981 */ /* 0x000ee6000c1e1900 */
[----:B------:R-:W-:-:S13]  /*0d10*/  PLOP3.LUT P3, PT, P3, P2, PT, 0x80, 0x8 ;  /* 0x000000000008781c */ /* 0x000fda0001f65070 */
[----:B-1----:R-:W0:Y:S01]  /*0d20*/  @P3 LDC.64 R30, c[0x0][0x380] ;  /* 0x0000e000ff1e3b82 */ /* 0x002e220000000a00 */
[----:B------:R-:W-:-:S05]  /*0d30*/  @P3 IADD3 R47, P6, PT, R37, R26, RZ ;  /* 0x0000001a252f3210 */ /* 0x000fca0007fde0ff */
[----:B------:R-:W-:Y:S01]  /*0d40*/  @P3 IMAD.X R50, RZ, RZ, R0, P6 ;  /* 0x000000ffff323224 */ /* 0x000fe200030e0600 */
[----:B0-----:R-:W-:-:S04]  /*0d50*/  @P3 LEA R30, P6, R47, R30, 0x2 ;  /* 0x0000001e2f1e3211 */ /* 0x001fc800078c10ff */
[----:B------:R-:W-:-:S06]  /*0d60*/  @P3 LEA.HI.X R31, R47, R31, R50, 0x2, P6 ;  /* 0x0000001f2f1f3211 */ /* 0x000fcc00030f1432 */
[----:B------:R-:W4:Y:S01]  /*0d70*/  @P3 LDG.E R31, desc[UR14][R30.64] ;  /* 0x0000000e1e1f3981 */ /* 0x000f22000c1e1900 */
[----:B------:R-:W-:Y:S01]  /*0d80*/  VIADD R43, R43, 0x4 ;  /* 0x000000042b2b7836 */ /* 0x000fe20000000000 */
[C---:B------:R-:W-:Y:S01]  /*0d90*/  LEA R46, R23.reuse, R46, 0x2 ;  /* 0x0000002e172e7211 */ /* 0x040fe200078e10ff */
[C---:B------:R-:W-:Y:S02]  /*0da0*/  IMAD R44, R23.reuse, 0x4, R44 ;  /* 0x00000004172c7824 */ /* 0x040fe400078e022c */
[C---:B------:R-:W-:Y:S02]  /*0db0*/  IMAD R38, R23.reuse, 0x4, R38 ;  /* 0x0000000417267824 */ /* 0x040fe400078e0226 */
[C---:B------:R-:W-:Y:S02]  /*0dc0*/  IMAD R40, R23.reuse, 0x4, R40 ;  /* 0x0000000417287824 */ /* 0x040fe400078e0228 */
[C---:B------:R-:W-:Y:S02]  /*0dd0*/  IMAD R41, R23.reuse, 0x4, R41 ;  /* 0x0000000417297824 */ /* 0x040fe400078e0229 */
[----:B------:R-:W-:-:S02]  /*0de0*/  IMAD R36, R23, 0x4, R36 ;  /* 0x0000000417247824 */ /* 0x000fc400078e0224 */
[C---:B------:R-:W-:Y:S02]  /*0df0*/  IMAD R39, R23.reuse, 0x4, R39 ;  /* 0x0000000417277824 */ /* 0x040fe400078e0227 */
[----:B------:R-:W-:Y:S01]  /*0e00*/  IMAD R37, R23, 0x4, R37 ;  /* 0x0000000417257824 */ /* 0x000fe200078e0225 */
[----:B--2---:R-:W-:Y:S04]  /*0e10*/  @P5 STS [R42+UR20], R25 ;  /* 0x000000192a005988 */ /* 0x004fe80008000814 */
[----:B---3--:R-:W-:Y:S04]  /*0e20*/  @P4 STS [R42+UR21], R29 ;  /* 0x0000001d2a004988 */ /* 0x008fe80008000815 */
[----:B----4-:R0:W-:Y:S01]  /*0e30*/  @P3 STS [R42+UR8], R31 ;  /* 0x0000001f2a003988 */ /* 0x0101e20008000808 */
[----:B------:R-:W-:Y:S01]  /*0e40*/  ISETP.NE.AND P3, PT, R43, RZ, PT ;  /* 0x000000ff2b00720c */ /* 0x000fe20003f65270 */
[----:B0-----:R-:W-:-:S12]  /*0e50*/  IMAD R42, R23, 0x10, R42 ;  /* 0x00000010172a7824 */ /* 0x001fd800078e022a */
[----:B------:R-:W-:Y:S05]  /*0e60*/  @P3 BRA `(.L_x_9) ;  /* 0xfffffffc00203947 */ /* 0x000fea000383ffff */
[----:B------:R-:W-:Y:S05]  /*0e70*/  BSYNC.RECONVERGENT B3 ;  /* 0x0000000000037941 */ /* 0x000fea0003800200 */
.L_x_8:
[----:B------:R-:W-:-:S07]  /*0e80*/  MOV R25, R10 ;  /* 0x0000000a00197202 */ /* 0x000fce0000000f00 */
.L_x_7:
[----:B------:R-:W-:Y:S01]  /*0e90*/  ISETP.NE.AND P3, PT, R8, RZ, PT ;  /* 0x000000ff0800720c */ /* 0x000fe20003f65270 */
[----:B------:R-:W-:-:S12]  /*0ea0*/  BSSY.RECONVERGENT B3, `(.L_x_6) ;  /* 0x0000040000037945 */ /* 0x000fd80003800200 */
[----:B------:R-:W-:Y:S05]  /*0eb0*/  @!P3 BRA `(.L_x_10) ;  /* 0x0000000000f8b947 */ /* 0x000fea0003800000 */
[C---:B------:R-:W-:Y:S01]  /*0ec0*/  IMAD R37, R25.reuse, UR17, R22 ;  /* 0x0000001119257c24 */ /* 0x040fe2000f8e0216 */
[----:B------:R-:W-:Y:S01]  /*0ed0*/  BSSY.RECONVERGENT B4, `(.L_x_11) ;  /* 0x0000013000047945 */ /* 0x000fe20003800200 */
[----:B------:R-:W-:Y:S01]  /*0ee0*/  IMAD R31, R25, UR17, R32 ;  /* 0x00000011191f7c24 */ /* 0x000fe2000f8e0220 */
[----:B------:R-:W-:Y:S02]  /*0ef0*/  ISETP.NE.AND P4, PT, R8, 0x1, PT ;  /* 0x000000010800780c */ /* 0x000fe40003f85270 */
[----:B------:R-:W-:Y:S01]  /*0f00*/  ISETP.GE.U32.AND P3, PT, R37, R48, PT ;  /* 0x000000302500720c */ /* 0x000fe20003f66070 */
[----:B------:R-:W-:-:S03]  /*0f10*/  IMAD R28, R2, UR6, R31 ;  /* 0x00000006021c7c24 */ /* 0x000fc6000f8e021f */
[----:B------:R-:W-:-:S04]  /*0f20*/  ISETP.LT.U32.AND P3, PT, R31, UR6, !P3 ;  /* 0x000000061f007c0c */ /* 0x000fc8000df61070 */
[----:B------:R-:W-:-:S13]  /*0f30*/  PLOP3.LUT P3, PT, P3, P2, PT, 0x80, 0x8 ;  /* 0x000000000008781c */ /* 0x000fda0001f65070 */
[----:B------:R-:W-:Y:S05]  /*0f40*/  @!P3 BRA `(.L_x_12) ;  /* 0x00000000002cb947 */ /* 0x000fea0003800000 */
[----:B------:R-:W0:Y:S01]  /*0f50*/  LDCU.64 UR4, c[0x0][0x380] ;  /* 0x00007000ff0477ac */ /* 0x000e220008000a00 */
[----:B------:R-:W-:-:S05]  /*0f60*/  IADD3 R2, P3, PT, R37, R26, RZ ;  /* 0x0000001a25027210 */ /* 0x000fca0007f7e0ff */
[----:B------:R-:W-:Y:S01]  /*0f70*/  IMAD.X R25, RZ, RZ, R0, P3 ;  /* 0x000000ffff197224 */ /* 0x000fe200018e0600 */
[----:B0-----:R-:W-:-:S04]  /*0f80*/  LEA R24, P3, R2, UR4, 0x2 ;  /* 0x0000000402187c11 */ /* 0x001fc8000f8610ff */
[----:B------:R-:W-:-:S05]  /*0f90*/  LEA.HI.X R25, R2, UR5, R25, 0x2, P3 ;  /* 0x0000000502197c11 */ /* 0x000fca00098f1419 */
[----:B------:R-:W2:Y:S01]  /*0fa0*/  LDG.E R24, desc[UR14][R24.64] ;  /* 0x0000000e18187981 */ /* 0x000ea2000c1e1900 */
[----:B------:R-:W0:Y:S01]  /*0fb0*/  S2UR UR5, SR_CgaCtaId ;  /* 0x00000000000579c3 */ /* 0x000e220000008800 */
[----:B------:R-:W-:Y:S02]  /*0fc0*/  UMOV UR4, 0x400 ;  /* 0x0000040000047882 */ /* 0x000fe40000000000 */
[----:B0-----:R-:W-:-:S06]  /*0fd0*/  ULEA UR4, UR5, UR4, 0x18 ;  /* 0x0000000405047291 */ /* 0x001fcc000f8ec0ff */
[----:B------:R-:W-:-:S05]  /*0fe0*/  LEA R29, R28, UR4, 0x2 ;  /* 0x000000041c1d7c11 */ /* 0x000fca000f8e10ff */
[----:B--2---:R0:W-:Y:S02]  /*0ff0*/  STS [R29], R24 ;  /* 0x000000181d007388 */ /* 0x0041e40000000800 */
.L_x_12:
[----:B------:R-:W-:Y:S05]  /*1000*/  BSYNC.RECONVERGENT B4 ;  /* 0x0000000000047941 */ /* 0x000fea0003800200 */
.L_x_11:
[----:B------:R-:W-:Y:S05]  /*1010*/  @!P4 BRA `(.L_x_10) ;  /* 0x0000000000a0c947 */ /* 0x000fea0003800000 */
[----:B------:R-:W-:Y:S01]  /*1020*/  VIADD R37, R37, UR17 ;  /* 0x0000001125257c36 */ /* 0x000fe20008000000 */
[----:B------:R-:W-:Y:S01]  /*1030*/  BSSY.RECONVERGENT B4, `(.L_x_13) ;  /* 0x0000013000047945 */ /* 0x000fe20003800200 */
[----:B------:R-:W-:Y:S01]  /*1040*/  VIADD R31, R31, UR17 ;  /* 0x000000111f1f7c36 */ /* 0x000fe20008000000 */
[----:B------:R-:W-:Y:S01]  /*1050*/  ISETP.NE.AND P4, PT, R8, 0x2, PT ;  /* 0x000000020800780c */ /* 0x000fe20003f85270 */
[----:B------:R-:W-:Y:S01]  /*1060*/  VIADD R28, R28, UR17 ;  /* 0x000000111c1c7c36 */ /* 0x000fe20008000000 */
[----:B------:R-:W-:-:S04]  /*1070*/  ISETP.GE.U32.AND P3, PT, R37, R48, PT ;  /* 0x000000302500720c */ /* 0x000fc80003f66070 */
        /* <DEDUP_REMOVED lines=14> */
.L_x_14:
[----:B------:R-:W-:Y:S05]  /*1160*/  BSYNC.RECONVERGENT B4 ;  /* 0x0000000000047941 */ /* 0x000fea0003800200 */
.L_x_13:
[----:B------:R-:W-:Y:S05]  /*1170*/  @!P4 BRA `(.L_x_10) ;  /* 0x000000000048c947 */ /* 0x000fea0003800000 */
[----:B------:R-:W-:Y:S01]  /*1180*/  IADD3 R25, PT, PT, R37, UR17, RZ ;  /* 0x0000001125197c10 */ /* 0x000fe2000fffe0ff */
[----:B------:R-:W-:-:S03]  /*1190*/  VIADD R2, R31, UR17 ;  /* 0x000000111f027c36 */ /* 0x000fc60008000000 */
[C---:B------:R-:W-:Y:S02]  /*11a0*/  ISETP.GE.U32.AND P3, PT, R25.reuse, R48, PT ;  /* 0x000000301900720c */ /* 0x040fe40003f66070 */
[----:B------:R-:W-:Y:S02]  /*11b0*/  IADD3 R25, P4, PT, R25, R26, RZ ;  /* 0x0000001a19197210 */ /* 0x000fe40007f9e0ff */
[----:B------:R-:W-:-:S03]  /*11c0*/  ISETP.LT.U32.AND P3, PT, R2, UR6, !P3 ;  /* 0x0000000602007c0c */ /* 0x000fc6000df61070 */
[----:B------:R-:W-:Y:S01]  /*11d0*/  IMAD.X R0, RZ, RZ, R0, P4 ;  /* 0x000000ffff007224 */ /* 0x000fe200020e0600 */
[----:B------:R-:W-:-:S13]  /*11e0*/  PLOP3.LUT P3, PT, P3, P2, PT, 0x80, 0x8 ;  /* 0x000000000008781c */ /* 0x000fda0001f65070 */
[----:B------:R-:W-:Y:S05]  /*11f0*/  @!P3 BRA `(.L_x_10) ;  /* 0x000000000028b947 */ /* 0x000fea0003800000 */
[----:B------:R-:W0:Y:S02]  /*1200*/  LDCU.64 UR4, c[0x0][0x380] ;  /* 0x00007000ff0477ac */ /* 0x000e240008000a00 */
[----:B01----:R-:W-:-:S04]  /*1210*/  LEA R24, P2, R25, UR4, 0x2 ;  /* 0x0000000419187c11 */ /* 0x003fc8000f8410ff */
[----:B------:R-:W-:-:S05]  /*1220*/  LEA.HI.X R25, R25, UR5, R0, 0x2, P2 ;  /* 0x0000000519197c11 */ /* 0x000fca00090f1400 */
[----:B------:R-:W2:Y:S01]  /*1230*/  LDG.E R24, desc[UR14][R24.64] ;  /* 0x0000000e18187981 */ /* 0x000ea2000c1e1900 */
[----:B------:R-:W0:Y:S01]  /*1240*/  S2UR UR5, SR_CgaCtaId ;  /* 0x00000000000579c3 */ /* 0x000e220000008800 */
[----:B------:R-:W-:Y:S01]  /*1250*/  UMOV UR4, 0x400 ;  /* 0x0000040000047882 */ /* 0x000fe20000000000 */
[----:B------:R-:W-:Y:S01]  /*1260*/  VIADD R0, R28, UR17 ;  /* 0x000000111c007c36 */ /* 0x000fe20008000000 */
[----:B0-----:R-:W-:-:S06]  /*1270*/  ULEA UR4, UR5, UR4, 0x18 ;  /* 0x0000000405047291 */ /* 0x001fcc000f8ec0ff */
[----:B------:R-:W-:-:S05]  /*1280*/  LEA R27, R0, UR4, 0x2 ;  /* 0x00000004001b7c11 */ /* 0x000fca000f8e10ff */
[----:B--2---:R2:W-:Y:S02]  /*1290*/  STS [R27], R24 ;  /* 0x000000181b007388 */ /* 0x0045e40000000800 */
.L_x_10:
[----:B------:R-:W-:Y:S05]  /*12a0*/  BSYNC.RECONVERGENT B3 ;  /* 0x0000000000037941 */ /* 0x000fea0003800200 */
.L_x_6:
[----:B------:R-:W-:-:S05]  /*12b0*/  VIADD R4, R4, 0x1 ;  /* 0x0000000104047836 */ /* 0x000fca0000000000 */
[----:B------:R-:W-:-:S13]  /*12c0*/  ISETP.NE.AND P2, PT, R4, R9, PT ;  /* 0x000000090400720c */ /* 0x000fda0003f45270 */
[----:B------:R-:W-:Y:S05]  /*12d0*/  @P2 BRA `(.L_x_15) ;  /* 0xfffffff400902947 */ /* 0x000fea000383ffff */
[----:B------:R-:W-:Y:S05]  /*12e0*/  BSYNC.RECONVERGENT B0 ;  /* 0x0000000000007941 */ /* 0x000fea0003800200 */
.L_x_5:
[----:B------:R-:W-:-:S05]  /*12f0*/  VIADD R6, R6, 0x1 ;  /* 0x0000000106067836 */ /* 0x000fca0000000000 */
[----:B------:R-:W-:-:S13]  /*1300*/  ISETP.NE.AND P1, PT, R6, R11, PT ;  /* 0x0000000b0600720c */ /* 0x000fda0003f25270 */
[----:B------:R-:W-:Y:S05]  /*1310*/  @P1 BRA `(.L_x_16) ;  /* 0xfffffff400581947 */ /* 0x000fea000383ffff */
.L_x_4:
[----:B------:R-:W3:Y:S01]  /*1320*/  LDC.64 R2, c[0x0][0x398] ;  /* 0x0000e600ff027b82 */ /* 0x000ee20000000a00 */
[----:B------:R-:W-:Y:S05]  /*1330*/  WARPSYNC.ALL ;  /* 0x0000000000007948 */ /* 0x000fea0003800000 */
[----:B------:R-:W-:Y:S02]  /*1340*/  HFMA2 R25, -RZ, RZ, 0, 0 ;  /* 0x00000000ff197431 */ /* 0x000fe400000001ff */
[----:B---3--:R-:W-:-:S04]  /*1350*/  IMAD R5, R2, R2, RZ ;  /* 0x0000000202057224 */ /* 0x008fc800078e02ff */
[----:B------:R-:W-:Y:S01]  /*1360*/  IMAD R0, R5, R2, RZ ;  /* 0x0000000205007224 */ /* 0x000fe200078e02ff */
[----:B------:R-:W-:Y:S04]  /*1370*/  BAR.SYNC.DEFER_BLOCKING 0x0 ;  /* 0x0000000000007b1d */ /* 0x000fe80000010000 */
[----:B------:R-:W-:-:S13]  /*1380*/  ISETP.GE.AND P1, PT, R0, 0x1, PT ;  /* 0x000000010000780c */ /* 0x000fda0003f26270 */
[----:B------:R-:W-:Y:S05]  /*1390*/  @!P1 BRA `(.L_x_17) ;  /* 0x0000000c00549947 */ /* 0x000fea0003800000 */
[----:B------:R-:W-:Y:S01]  /*13a0*/  LEA.HI R4, R2, R2, RZ, 0x1 ;  /* 0x0000000202047211 */ /* 0x000fe200078f08ff */
[----:B--2---:R-:W-:Y:S01]  /*13b0*/  IMAD.MOV.U32 R27, RZ, RZ, RZ ;  /* 0x000000ffff1b7224 */ /* 0x004fe200078e00ff */
[----:B------:R-:W-:Y:S02]  /*13c0*/  ISETP.GE.U32.AND P1, PT, R0, 0x10, PT ;  /* 0x000000100000780c */ /* 0x000fe40003f26070 */
[----:B------:R-:W-:-:S05]  /*13d0*/  SHF.R.S32.HI R5, RZ, 0x1, R4 ;  /* 0x00000001ff057819 */ /* 0x000fca0000011404 */
[C---:B------:R-:W-:Y:S02]  /*13e0*/  IMAD.IADD R4, R5.reuse, 0x1, R33 ;  /* 0x0000000105047824 */ /* 0x040fe400078e0221 */
[C---:B------:R-:W-:Y:S02]  /*13f0*/  IMAD.IADD R25, R5.reuse, 0x1, R34 ;  /* 0x0000000105197824 */ /* 0x040fe400078e0222 */
[----:B------:R-:W-:Y:S02]  /*1400*/  IMAD.IADD R6, R5, 0x1, R32 ;  /* 0x0000000105067824 */ /* 0x000fe400078e0220 */
[----:B------:R-:W-:Y:S02]  /*1410*/  IMAD R5, R25, UR18, R4 ;  /* 0x0000001219057c24 */ /* 0x000fe4000f8e0204 */
[----:B------:R-:W-:Y:S02]  /*1420*/  IMAD.MOV.U32 R25, RZ, RZ, RZ ;  /* 0x000000ffff197224 */ /* 0x000fe400078e00ff */
[----:B------:R-:W-:Y:S01]  /*1430*/  IMAD R6, R5, UR6, R6 ;  /* 0x0000000605067c24 */ /* 0x000fe2000f8e0206 */
[----:B------:R-:W-:Y:S06]  /*1440*/  @!P1 BRA `(.L_x_18) ;  /* 0x0000000400709947 */ /* 0x000fec0003800000 */
[----:B------:R-:W2:Y:S01]  /*1450*/  S2UR UR5, SR_CgaCtaId ;  /* 0x00000000000579c3 */ /* 0x000ea20000008800 */
[----:B------:R-:W-:Y:S01]  /*1460*/  MOV R25, RZ ;  /* 0x000000ff00197202 */ /* 0x000fe20000000f00 */
[----:B------:R-:W-:Y:S01]  /*1470*/  IMAD.MOV.U32 R27, RZ, RZ, RZ ;  /* 0x000000ffff1b7224 */ /* 0x000fe200078e00ff */
[----:B------:R-:W-:Y:S02]  /*1480*/  UMOV UR4, 0x400 ;  /* 0x0000040000047882 */ /* 0x000fe40000000000 */
[----:B--2---:R-:W-:-:S12]  /*1490*/  ULEA UR4, UR5, UR4, 0x18 ;  /* 0x0000000405047291 */ /* 0x004fd8000f8ec0ff */
.L_x_19:
[----:B------:R-:W2:Y:S02]  /*14a0*/  LDC.64 R4, c[0x0][0x390] ;  /* 0x0000e400ff047b82 */ /* 0x000ea40000000a00 */
[----:B--2---:R-:W-:-:S05]  /*14b0*/  IMAD.WIDE.U32 R4, R27, 0x8, R4 ;  /* 0x000000081b047825 */ /* 0x004fca00078e0004 */
[----:B------:R-:W2:Y:S04]  /*14c0*/  LDG.E R28, desc[UR14][R4.64] ;  /* 0x0000000e041c7981 */ /* 0x000ea8000c1e1900 */
[----:B------:R-:W3:Y:S04]  /*14d0*/  LDG.E R30, desc[UR14][R4.64+0x8] ;  /* 0x0000080e041e7981 */ /* 0x000ee8000c1e1900 */
[----:B------:R-:W4:Y:S04]  /*14e0*/  LDG.E R36, desc[UR14][R4.64+0x10] ;  /* 0x0000100e04247981 */ /* 0x000f28000c1e1900 */
[----:B------:R-:W5:Y:S04]  /*14f0*/  LDG.E R38, desc[UR14][R4.64+0x18] ;  /* 0x0000180e04267981 */ /* 0x000f68000c1e1900 */
[----:B------:R-:W5:Y:S04]  /*1500*/  LDG.E R26, desc[UR14][R4.64+0x20] ;  /* 0x0000200e041a7981 */ /* 0x000f68000c1e1900 */
[----:B01----:R-:W5:Y:S04]  /*1510*/  LDG.E R24, desc[UR14][R4.64+0x28] ;  /* 0x0000280e04187981 */ /* 0x003f68000c1e1900 */
[----:B------:R-:W5:Y:S04]  /*1520*/  LDG.E R53, desc[UR14][R4.64+0x30] ;  /* 0x0000300e04357981 */ /* 0x000f68000c1e1900 */
        /* <DEDUP_REMOVED lines=8> */
[----:B------:R0:W5:Y:S01]  /*15b0*/  LDG.E R37, desc[UR14][R4.64+0x78] ;  /* 0x0000780e04257981 */ /* 0x000162000c1e1900 */
[----:B------:R-:W-:Y:S01]  /*15c0*/  IADD3 R27, PT, PT, R27, 0x10, RZ ;  /* 0x000000101b1b7810 */ /* 0x000fe20007ffe0ff */
[----:B--2---:R-:W-:-:S02]  /*15d0*/  IMAD.IADD R28, R6, 0x1, R28 ;  /* 0x00000001061c7824 */ /* 0x004fc400078e021c */
[----:B---3--:R-:W-:-:S03]  /*15e0*/  IMAD.IADD R30, R6, 0x1, R30 ;  /* 0x00000001061e7824 */ /* 0x008fc600078e021e */
[----:B------:R-:W-:Y:S01]  /*15f0*/  LEA R28, R28, UR4, 0x2 ;  /* 0x000000041c1c7c11 */ /* 0x000fe2000f8e10ff */
[----:B----4-:R-:W-:Y:S01]  /*1600*/  IMAD.IADD R36, R6, 0x1, R36 ;  /* 0x0000000106247824 */ /* 0x010fe200078e0224 */
[----:B------:R-:W-:-:S04]  /*1610*/  LEA R30, R30, UR4, 0x2 ;  /* 0x000000041e1e7c11 */ /* 0x000fc8000f8e10ff */
[----:B------:R-:W1:Y:S01]  /*1620*/  LDS R28, [R28] ;  /* 0x000000001c1c7984 */ /* 0x000e620000000800 */
[----:B-----5:R-:W-:Y:S01]  /*1630*/  IMAD.IADD R38, R6, 0x1, R38 ;  /* 0x0000000106267824 */ /* 0x020fe200078e0226 */
[----:B------:R-:W-:Y:S02]  /*1640*/  LEA R36, R36, UR4, 0x2 ;  /* 0x0000000424247c11 */ /* 0x000fe4000f8e10ff */
[----:B------:R-:W2:Y:S01]  /*1650*/  LDS R30, [R30] ;  /* 0x000000001e1e7984 */ /* 0x000ea20000000800 */
[----:B------:R-:W-:Y:S02]  /*1660*/  IADD3 R26, PT, PT, R6, R26, RZ ;  /* 0x0000001a061a7210 */ /* 0x000fe40007ffe0ff */
[----:B0-----:R-:W-:Y:S01]  /*1670*/  LEA R4, R38, UR4, 0x2 ;  /* 0x0000000426047c11 */ /* 0x001fe2000f8e10ff */
[----:B------:R-:W0:Y:S01]  /*1680*/  LDS R5, [R36] ;  /* 0x0000000024057984 */ /* 0x000e220000000800 */
[----:B------:R-:W-:Y:S01]  /*1690*/  IMAD.IADD R38, R6, 0x1, R24 ;  /* 0x0000000106267824 */ /* 0x000fe200078e0218 */
[----:B------:R-:W-:-:S03]  /*16a0*/  LEA R24, R26, UR4, 0x2 ;  /* 0x000000041a187c11 */ /* 0x000fc6000f8e10ff */
[----:B------:R-:W3:Y:S01]  /*16b0*/  LDS R4, [R4] ;  /* 0x0000000004047984 */ /* 0x000ee20000000800 */
[----:B------:R-:W-:Y:S01]  /*16c0*/  IMAD.IADD R53, R6, 0x1, R53 ;  /* 0x0000000106357824 */ /* 0x000fe200078e0235 */
[----:B------:R-:W-:Y:S02]  /*16d0*/  LEA R26, R38, UR4, 0x2 ;  /* 0x00000004261a7c11 */ /* 0x000fe4000f8e10ff */
[----:B------:R-:W4:Y:S01]  /*16e0*/  LDS R24, [R24] ;  /* 0x0000000018187984 */ /* 0x000f220000000800 */
[C---:B------:R-:W-:Y:S01]  /*16f0*/  IMAD.IADD R51, R6.reuse, 0x1, R51 ;  /* 0x0000000106337824 */ /* 0x040fe200078e0233 */
[----:B------:R-:W-:Y:S02]  /*1700*/  LEA R53, R53, UR4, 0x2 ;  /* 0x0000000435357c11 */ /* 0x000fe4000f8e10ff */
[----:B------:R-:W5:Y:S01]  /*1710*/  LDS R26, [R26] ;  /* 0x000000001a1a7984 */ /* 0x000f620000000800 */
[----:B------:R-:W-:Y:S01]  /*1720*/  IMAD.IADD R49, R6, 0x1, R49 ;  /* 0x0000000106317824 */ /* 0x000fe200078e0231 */
[----:B------:R-:W-:-:S02]  /*1730*/  LEA R38, R51, UR4, 0x2 ;  /* 0x0000000433267c11 */ /* 0x000fc4000f8e10ff */
[----:B------:R-:W5:Y:S01]  /*1740*/  LDS R36, [R53] ;  /* 0x0000000035247984 */ /* 0x000f620000000800 */
[C---:B------:R-:W-:Y:S01]  /*1750*/  IMAD.IADD R47, R6.reuse, 0x1, R47 ;  /* 0x00000001062f7824 */ /* 0x040fe200078e022f */
[----:B------:R-:W-:Y:S02]  /*1760*/  LEA R40, R49, UR4, 0x2 ;  /* 0x0000000431287c11 */ /* 0x000fe4000f8e10ff */
[----:B------:R-:W5:Y:S01]  /*1770*/  LDS R38, [R38] ;  /* 0x0000000026267984 */ /* 0x000f620000000800 */
[C---:B------:R-:W-:Y:S02]  /*1780*/  IADD3 R43, PT, PT, R6.reuse, R43, RZ ;  /* 0x0000002b062b7210 */ /* 0x040fe40007ffe0ff */
[----:B------:R-:W-:Y:S01]  /*1790*/  LEA R47, R47, UR4, 0x2 ;  /* 0x000000042f2f7c11 */ /* 0x000fe2000f8e10ff */
[----:B------:R-:W5:Y:S01]  /*17a0*/  LDS R40, [R40] ;  /* 0x0000000028287984 */ /* 0x000f620000000800 */
[----:B------:R-:W-:Y:S01]  /*17b0*/  IMAD.IADD R44, R6, 0x1, R41 ;  /* 0x00000001062c7824 */ /* 0x000fe200078e0229 */
[----:B------:R-:W-:-:S02]  /*17c0*/  LEA R42, R43, UR4, 0x2 ;  /* 0x000000042b2a7c11 */ /* 0x000fc4000f8e10ff */
[----:B------:R-:W5:Y:S01]  /*17d0*/  LDS R41, [R47] ;  /* 0x000000002f297984 */ /* 0x000f620000000800 */
[----:B------:R-:W-:Y:S02]  /*17e0*/  IMAD.IADD R39, R6, 0x1, R39 ;  /* 0x0000000106277824 */ /* 0x000fe400078e0227 */
[----:B-1----:R-:W-:Y:S01]  /*17f0*/  FADD R43, R28, R25 ;  /* 0x000000191c2b7221 */ /* 0x002fe20000000000 */
[----:B------:R-:W-:Y:S01]  /*1800*/  LEA R28, R44, UR4, 0x2 ;  /* 0x000000042c1c7c11 */ /* 0x000fe2000f8e10ff */
[----:B------:R-:W1:Y:S01]  /*1810*/  LDS R25, [R42] ;  /* 0x000000002a197984 */ /* 0x000e620000000800 */
[----:B------:R-:W-:Y:S01]  /*1820*/  LEA R39, R39, UR4, 0x2 ;  /* 0x0000000427277c11 */ /* 0x000fe2000f8e10ff */
[----:B--2---:R-:W-:Y:S01]  /*1830*/  FADD R30, R43, R30 ;  /* 0x0000001e2b1e7221 */ /* 0x004fe20000000000 */
[C---:B------:R-:W-:Y:S02]  /*1840*/  IMAD.IADD R43, R6.reuse, 0x1, R31 ;  /* 0x00000001062b7824 */ /* 0x040fe400078e021f */
[----:B------:R-:W2:Y:S01]  /*1850*/  LDS R28, [R28] ;  /* 0x000000001c1c7984 */ /* 0x000ea20000000800 */
[----:B------:R-:W-:-:S02]  /*1860*/  IMAD.IADD R29, R6, 0x1, R29 ;  /* 0x00000001061d7824 */ /* 0x000fc400078e021d */
[----:B0-----:R-:W-:Y:S01]  /*1870*/  FADD R31, R30, R5 ;  /* 0x000000051e1f7221 */ /* 0x001fe20000000000 */
[----:B------:R-:W-:Y:S01]  /*1880*/  LEA R43, R43, UR4, 0x2 ;  /* 0x000000042b2b7c11 */ /* 0x000fe2000f8e10ff */
[----:B------:R-:W0:Y:S01]  /*1890*/  LDS R5, [R39] ;  /* 0x0000000027057984 */ /* 0x000e220000000800 */
[----:B------:R-:W-:Y:S01]  /*18a0*/  IMAD.IADD R37, R6, 0x1, R37 ;  /* 0x0000000106257824 */ /* 0x000fe200078e0225 */
[----:B------:R-:W-:Y:S01]  /*18b0*/  LEA R29, R29, UR4, 0x2 ;  /* 0x000000041d1d7c11 */ /* 0x000fe2000f8e10ff */
[----:B---3--:R-:W-:Y:S02]  /*18c0*/  FADD R31, R31, R4 ;  /* 0x000000041f1f7221 */ /* 0x008fe40000000000 */
[----:B------:R-:W3:Y:S01]  /*18d0*/  LDS R4, [R43] ;  /* 0x000000002b047984 */ /* 0x000ee20000000800 */
[----:B------:R-:W-:Y:S01]  /*18e0*/  LEA R37, R37, UR4, 0x2 ;  /* 0x0000000425257c11 */ /* 0x000fe2000f8e10ff */
[----:B----4-:R-:W-:Y:S01]  /*18f0*/  FADD R31, R31, R24 ;  /* 0x000000181f1f7221 */ /* 0x010fe20000000000 */
[----:B------:R-:W-:Y:S01]  /*1900*/  LOP3.LUT R24, R0, 0x7ffffff0, RZ, 0xc0, !PT ;  /* 0x7ffffff000187812 */ /* 0x000fe200078ec0ff */
[----:B------:R-:W4:Y:S02]  /*1910*/  LDS R29, [R29] ;  /* 0x000000001d1d7984 */ /* 0x000f240000000800 */
[----:B-----5:R-:W-:Y:S01]  /*1920*/  FADD R31, R31, R26 ;  /* 0x0000001a1f1f7221 */ /* 0x020fe20000000000 */
[----:B------:R-:W-:Y:S01]  /*1930*/  ISETP.NE.AND P1, PT, R27, R24, PT ;  /* 0x000000181b00720c */ /* 0x000fe20003f25270 */
[----:B------:R-:W5:Y:S02]  /*1940*/  LDS R37, [R37] ;  /* 0x0000000025257984 */ /* 0x000f640000000800 */
[----:B------:R-:W-:-:S04]  /*1950*/  FADD R31, R31, R36 ;  /* 0x000000241f1f7221 */ /* 0x000fc80000000000 */
[----:B------:R-:W-:-:S04]  /*1960*/  FADD R31, R31, R38 ;  /* 0x000000261f1f7221 */ /* 0x000fc80000000000 */
[----:B------:R-:W-:-:S04]  /*1970*/  FADD R40, R31, R40 ;  /* 0x000000281f287221 */ /* 0x000fc80000000000 */
[----:B------:R-:W-:-:S04]  /*1980*/  FADD R40, R40, R41 ;  /* 0x0000002928287221 */ /* 0x000fc80000000000 */
[----:B-1----:R-:W-:-:S04]  /*1990*/  FADD R25, R40, R25 ;  /* 0x0000001928197221 */ /* 0x002fc80000000000 */
[----:B--2---:R-:W-:-:S04]  /*19a0*/  FADD R28, R25, R28 ;  /* 0x0000001c191c7221 */ /* 0x004fc80000000000 */
[----:B0-----:R-:W-:-:S04]  /*19b0*/  FADD R5, R28, R5 ;  /* 0x000000051c057221 */ /* 0x001fc80000000000 */
[----:B---3--:R-:W-:-:S04]  /*19c0*/  FADD R4, R5, R4 ;  /* 0x0000000405047221 */ /* 0x008fc80000000000 */
[----:B----4-:R-:W-:-:S04]  /*19d0*/  FADD R4, R4, R29 ;  /* 0x0000001d04047221 */ /* 0x010fc80000000000 */
[----:B-----5:R-:W-:Y:S01]  /*19e0*/  FADD R25, R4, R37 ;  /* 0x0000002504197221 */ /* 0x020fe20000000000 */
[----:B------:R-:W-:Y:S06]  /*19f0*/  @P1 BRA `(.L_x_19) ;  /* 0xfffffff800a81947 */ /* 0x000fec000383ffff */
[----:B------:R-:W-:-:S07]  /*1a00*/  IMAD.MOV.U32 R27, RZ, RZ, R24 ;  /* 0x000000ffff1b7224 */ /* 0x000fce00078e0018 */
.L_x_18:
[----:B------:R-:W-:-:S04]  /*1a10*/  LOP3.LUT R4, R0, 0xf, RZ, 0xc0, !PT ;  /* 0x0000000f00047812 */ /* 0x000fc800078ec0ff */
[----:B------:R-:W-:-:S13]  /*1a20*/  ISETP.NE.AND P1, PT, R4, RZ, PT ;  /* 0x000000ff0400720c */ /* 0x000fda0003f25270 */
[----:B------:R-:W-:Y:S05]  /*1a30*/  @!P1 BRA `(.L_x_17) ;  /* 0x0000000400ac9947 */ /* 0x000fea0003800000 */
[----:B------:R-:W-:Y:S01]  /*1a40*/  VIADD R4, R4, 0xffffffff ;  /* 0xffffffff04047836 */ /* 0x000fe20000000000 */
[----:B01----:R-:W-:-:S04]  /*1a50*/  LOP3.LUT R24, R0, 0x7, RZ, 0xc0, !PT ;  /* 0x0000000700187812 */ /* 0x003fc800078ec0ff */
[----:B------:R-:W-:Y:S02]  /*1a60*/  ISETP.GE.U32.AND P1, PT, R4, 0x7, PT ;  /* 0x000000070400780c */ /* 0x000fe40003f26070 */
[----:B------:R-:W-:-:S11]  /*1a70*/  ISETP.NE.AND P2, PT, R24, RZ, PT ;  /* 0x000000ff1800720c */ /* 0x000fd60003f45270 */
[----:B------:R-:W-:Y:S05]  /*1a80*/  @!P1 BRA `(.L_x_20) ;  /* 0x0000000000b89947 */ /* 0x000fea0003800000 */
[----:B------:R-:W0:Y:S02]  /*1a90*/  LDC.64 R4, c[0x0][0x390] ;  /* 0x0000e400ff047b82 */ /* 0x000e240000000a00 */
[----:B0-----:R-:W-:-:S05]  /*1aa0*/  IMAD.WIDE.U32 R4, R27, 0x8, R4 ;  /* 0x000000081b047825 */ /* 0x001fca00078e0004 */
[----:B------:R-:W2:Y:S04]  /*1ab0*/  LDG.E R37, desc[UR14][R4.64] ;  /* 0x0000000e04257981 */ /* 0x000ea8000c1e1900 */
[----:B------:R-:W3:Y:S04]  /*1ac0*/  LDG.E R39, desc[UR14][R4.64+0x8] ;  /* 0x0000080e04277981 */ /* 0x000ee8000c1e1900 */
[----:B------:R-:W4:Y:S04]  /*1ad0*/  LDG.E R41, desc[UR14][R4.64+0x10] ;  /* 0x0000100e04297981 */ /* 0x000f28000c1e1900 */
[----:B------:R-:W5:Y:S04]  /*1ae0*/  LDG.E R43, desc[UR14][R4.64+0x18] ;  /* 0x0000180e042b7981 */ /* 0x000f68000c1e1900 */
[----:B------:R-:W5:Y:S04]  /*1af0*/  LDG.E R47, desc[UR14][R4.64+0x20] ;  /* 0x0000200e042f7981 */ /* 0x000f68000c1e1900 */
[----:B------:R-:W5:Y:S04]  /*1b00*/  LDG.E R49, desc[UR14][R4.64+0x28] ;  /* 0x0000280e04317981 */ /* 0x000f68000c1e1900 */
[----:B------:R-:W5:Y:S04]  /*1b10*/  LDG.E R29, desc[UR14][R4.64+0x30] ;  /* 0x0000300e041d7981 */ /* 0x000f68000c1e1900 */
[----:B------:R-:W5:Y:S01]  /*1b20*/  LDG.E R31, desc[UR14][R4.64+0x38] ;  /* 0x0000380e041f7981 */ /* 0x000f62000c1e1900 */
[----:B------:R-:W0:Y:S01]  /*1b30*/  S2UR UR5, SR_CgaCtaId ;  /* 0x00000000000579c3 */ /* 0x000e220000008800 */
[----:B------:R-:W-:Y:S01]  /*1b40*/  UMOV UR4, 0x400 ;  /* 0x0000040000047882 */ /* 0x000fe20000000000 */
[----:B------:R-:W-:Y:S01]  /*1b50*/  VIADD R27, R27, 0x8 ;  /* 0x000000081b1b7836 */ /* 0x000fe20000000000 */
[----:B0-----:R-:W-:Y:S01]  /*1b60*/  ULEA UR4, UR5, UR4, 0x18 ;  /* 0x0000000405047291 */ /* 0x001fe2000f8ec0ff */
[----:B--2---:R-:W-:-:S02]  /*1b70*/  IMAD.IADD R37, R6, 0x1, R37 ;  /* 0x0000000106257824 */ /* 0x004fc400078e0225 */
[----:B---3--:R-:W-:-:S03]  /*1b80*/  IMAD.IADD R39, R6, 0x1, R39 ;  /* 0x0000000106277824 */ /* 0x008fc600078e0227 */
[----:B------:R-:W-:Y:S01]  /*1b90*/  LEA R26, R37, UR4, 0x2 ;  /* 0x00000004251a7c11 */ /* 0x000fe2000f8e10ff */
[----:B----4-:R-:W-:Y:S01]  /*1ba0*/  IMAD.IADD R41, R6, 0x1, R41 ;  /* 0x0000000106297824 */ /* 0x010fe200078e0229 */
[----:B------:R-:W-:-:S04]  /*1bb0*/  LEA R39, R39, UR4, 0x2 ;  /* 0x0000000427277c11 */ /* 0x000fc8000f8e10ff */
[----:B------:R-:W0:Y:S01]  /*1bc0*/  LDS R26, [R26] ;  /* 0x000000001a1a7984 */ /* 0x000e220000000800 */
[C---:B-----5:R-:W-:Y:S02]  /*1bd0*/  IADD3 R43, PT, PT, R6.reuse, R43, RZ ;  /* 0x0000002b062b7210 */ /* 0x060fe40007ffe0ff */
[----:B------:R-:W-:Y:S01]  /*1be0*/  LEA R41, R41, UR4, 0x2 ;  /* 0x0000000429297c11 */ /* 0x000fe2000f8e10ff */
[----:B------:R-:W1:Y:S01]  /*1bf0*/  LDS R39, [R39] ;  /* 0x0000000027277984 */ /* 0x000e620000000800 */
[----:B------:R-:W-:Y:S01]  /*1c00*/  IMAD.IADD R47, R6, 0x1, R47 ;  /* 0x00000001062f7824 */ /* 0x000fe200078e022f */
[----:B------:R-:W-:-:S03]  /*1c10*/  LEA R43, R43, UR4, 0x2 ;  /* 0x000000042b2b7c11 */ /* 0x000fc6000f8e10ff */
[----:B------:R-:W2:Y:S01]  /*1c20*/  LDS R41, [R41] ;  /* 0x0000000029297984 */ /* 0x000ea20000000800 */
[C---:B------:R-:W-:Y:S01]  /*1c30*/  IMAD.IADD R49, R6.reuse, 0x1, R49 ;  /* 0x0000000106317824 */ /* 0x040fe200078e0231 */
[----:B------:R-:W-:Y:S02]  /*1c40*/  LEA R47, R47, UR4, 0x2 ;  /* 0x000000042f2f7c11 */ /* 0x000fe4000f8e10ff */
[----:B------:R-:W3:Y:S01]  /*1c50*/  LDS R43, [R43] ;  /* 0x000000002b2b7984 */ /* 0x000ee20000000800 */
[C---:B------:R-:W-:Y:S01]  /*1c60*/  IMAD.IADD R29, R6.reuse, 0x1, R29 ;  /* 0x00000001061d7824 */ /* 0x040fe200078e021d */
[----:B------:R-:W-:Y:S02]  /*1c70*/  LEA R49, R49, UR4, 0x2 ;  /* 0x0000000431317c11 */ /* 0x000fe4000f8e10ff */
[----:B------:R-:W4:Y:S01]  /*1c80*/  LDS R47, [R47] ;  /* 0x000000002f2f7984 */ /* 0x000f220000000800 */
[----:B------:R-:W-:Y:S01]  /*1c90*/  IMAD.IADD R31, R6, 0x1, R31 ;  /* 0x00000001061f7824 */ /* 0x000fe200078e021f */
[----:B------:R-:W-:-:S02]  /*1ca0*/  LEA R29, R29, UR4, 0x2 ;  /* 0x000000041d1d7c11 */ /* 0x000fc4000f8e10ff */
[----:B------:R-:W5:Y:S02]  /*1cb0*/  LDS R49, [R49] ;  /* 0x0000000031317984 */ /* 0x000f640000000800 */
[----:B------:R-:W-:Y:S02]  /*1cc0*/  LEA R31, R31, UR4, 0x2 ;  /* 0x000000041f1f7c11 */ /* 0x000fe4000f8e10ff */
[----:B------:R-:W5:Y:S04]  /*1cd0*/  LDS R29, [R29] ;  /* 0x000000001d1d7984 */ /* 0x000f680000000800 */
[----:B------:R-:W5:Y:S01]  /*1ce0*/  LDS R31, [R31] ;  /* 0x000000001f1f7984 */ /* 0x000f620000000800 */
[----:B0-----:R-:W-:-:S04]  /*1cf0*/  FADD R26, R25, R26 ;  /* 0x0000001a191a7221 */ /* 0x001fc80000000000 */
[----:B-1----:R-:W-:-:S04]  /*1d00*/  FADD R26, R26, R39 ;  /* 0x000000271a1a7221 */ /* 0x002fc80000000000 */
[----:B--2---:R-:W-:-:S04]  /*1d10*/  FADD R26, R26, R41 ;  /* 0x000000291a1a7221 */ /* 0x004fc80000000000 */
[----:B---3--:R-:W-:-:S04]  /*1d20*/  FADD R26, R26, R43 ;  /* 0x0000002b1a1a7221 */ /* 0x008fc80000000000 */
[----:B----4-:R-:W-:-:S04]  /*1d30*/  FADD R26, R26, R47 ;  /* 0x0000002f1a1a7221 */ /* 0x010fc80000000000 */
[----:B-----5:R-:W-:-:S04]  /*1d40*/  FADD R26, R26, R49 ;  /* 0x000000311a1a7221 */ /* 0x020fc80000000000 */
[----:B------:R-:W-:-:S04]  /*1d50*/  FADD R26, R26, R29 ;  /* 0x0000001d1a1a7221 */ /* 0x000fc80000000000 */
[----:B------:R-:W-:-:S07]  /*1d60*/  FADD R25, R26, R31 ;  /* 0x0000001f1a197221 */ /* 0x000fce0000000000 */
.L_x_20:
[----:B------:R-:W-:Y:S05]  /*1d70*/  @!P2 BRA `(.L_x_17) ;  /* 0x0000000000dca947 */ /* 0x000fea0003800000 */
[----:B------:R-:W-:Y:S02]  /*1d80*/  IADD3 R24, PT, PT, R24, -0x1, RZ ;  /* 0xffffffff18187810 */ /* 0x000fe40007ffe0ff */
[----:B------:R-:W-:Y:S02]  /*1d90*/  LOP3.LUT R26, R0, 0x3, RZ, 0xc0, !PT ;  /* 0x00000003001a7812 */ /* 0x000fe400078ec0ff */
        /* <DEDUP_REMOVED lines=17> */
[----:B------:R-:W-:-:S03]  /*1eb0*/  LEA R31, R31, UR4, 0x2 ;  /* 0x000000041f1f7c11 */ /* 0x000fc6000f8e10ff */
[----:B------:R-:W0:Y:S01]  /*1ec0*/  LDS R24, [R29] ;  /* 0x000000001d187984 */ /* 0x000e220000000800 */
[----:B-----5:R-:W-:Y:S01]  /*1ed0*/  IMAD.IADD R39, R6, 0x1, R39 ;  /* 0x0000000106277824 */ /* 0x020fe200078e0227 */
[----:B------:R-:W-:Y:S02]  /*1ee0*/  LEA R37, R37, UR4, 0x2 ;  /* 0x0000000425257c11 */ /* 0x000fe4000f8e10ff */
[----:B------:R-:W1:Y:S02]  /*1ef0*/  LDS R31, [R31] ;  /* 0x000000001f1f7984 */ /* 0x000e640000000800 */
[----:B------:R-:W-:Y:S02]  /*1f00*/  LEA R39, R39, UR4, 0x2 ;  /* 0x0000000427277c11 */ /* 0x000fe4000f8e10ff */
[----:B------:R-:W2:Y:S04]  /*1f10*/  LDS R37, [R37] ;  /* 0x0000000025257984 */ /* 0x000ea80000000800 */
[----:B------:R-:W3:Y:S01]  /*1f20*/  LDS R39, [R39] ;  /* 0x0000000027277984 */ /* 0x000ee20000000800 */
[----:B0-----:R-:W-:-:S04]  /*1f30*/  FADD R24, R25, R24 ;  /* 0x0000001819187221 */ /* 0x001fc80000000000 */
[----:B-1----:R-:W-:-:S04]  /*1f40*/  FADD R24, R24, R31 ;  /* 0x0000001f18187221 */ /* 0x002fc80000000000 */
[----:B--2---:R-:W-:-:S04]  /*1f50*/  FADD R24, R24, R37 ;  /* 0x0000002518187221 */ /* 0x004fc80000000000 */
[----:B---3--:R-:W-:-:S07]  /*1f60*/  FADD R25, R24, R39 ;  /* 0x0000002718197221 */ /* 0x008fce0000000000 */
.L_x_21:
[----:B------:R-:W-:Y:S05]  /*1f70*/  @!P2 BRA `(.L_x_17) ;  /* 0x00000000005ca947 */ /* 0x000fea0003800000 */
[----:B------:R-:W0:Y:S02]  /*1f80*/  LDC.64 R4, c[0x0][0x390] ;  /* 0x0000e400ff047b82 */ /* 0x000e240000000a00 */
[----:B0-----:R-:W-:-:S05]  /*1f90*/  IMAD.WIDE.U32 R4, R27, 0x8, R4 ;  /* 0x000000081b047825 */ /* 0x001fca00078e0004 */
[----:B------:R-:W2:Y:S01]  /*1fa0*/  LDG.E R27, desc[UR14][R4.64] ;  /* 0x0000000e041b7981 */ /* 0x000ea2000c1e1900 */
[----:B------:R-:W0:Y:S01]  /*1fb0*/  S2UR UR5, SR_CgaCtaId ;  /* 0x00000000000579c3 */ /* 0x000e220000008800 */
[----:B------:R-:W-:Y:S01]  /*1fc0*/  UMOV UR4, 0x400 ;  /* 0x0000040000047882 */ /* 0x000fe20000000000 */
[----:B------:R-:W-:Y:S01]  /*1fd0*/  ISETP.NE.AND P1, PT, R26, 0x1, PT ;  /* 0x000000011a00780c */ /* 0x000fe20003f25270 */
[----:B0-----:R-:W-:Y:S01]  /*1fe0*/  ULEA UR4, UR5, UR4, 0x18 ;  /* 0x0000000405047291 */ /* 0x001fe2000f8ec0ff */
[----:B--2---:R-:W-:-:S05]  /*1ff0*/  IADD3 R27, PT, PT, R6, R27, RZ ;  /* 0x0000001b061b7210 */ /* 0x004fca0007ffe0ff */
[----:B------:R-:W-:-:S05]  /*2000*/  LEA R27, R27, UR4, 0x2 ;  /* 0x000000041b1b7c11 */ /* 0x000fca000f8e10ff */
[----:B------:R-:W0:Y:S02]  /*2010*/  LDS R24, [R27] ;  /* 0x000000001b187984 */ /* 0x000e240000000800 */
[----:B0-----:R-:W-:Y:S01]  /*2020*/  FADD R25, R25, R24 ;  /* 0x0000001819197221 */ /* 0x001fe20000000000 */
[----:B------:R-:W-:Y:S06]  /*2030*/  @!P1 BRA `(.L_x_17) ;  /* 0x00000000002c9947 */ /* 0x000fec0003800000 */
[----:B------:R-:W-:Y:S01]  /*2040*/  ISETP.NE.AND P1, PT, R26, 0x2, PT ;  /* 0x000000021a00780c */ /* 0x000fe20003f25270 */
[----:B------:R-:W2:-:S12]  /*2050*/  LDG.E R27, desc[UR14][R4.64+0x8] ;  /* 0x0000080e041b7981 */ /* 0x000e98000c1e1900 */
[----:B------:R-:W3:Y:S01]  /*2060*/  @P1 LDG.E R29, desc[UR14][R4.64+0x10] ;  /* 0x0000100e041d1981 */ /* 0x000ee2000c1e1900 */
[----:B--2---:R-:W-:-:S05]  /*2070*/  IMAD.IADD R27, R6, 0x1, R27 ;  /* 0x00000001061b7824 */ /* 0x004fca00078e021b */
[----:B------:R-:W-:Y:S01]  /*2080*/  LEA R27, R27, UR4, 0x2 ;  /* 0x000000041b1b7c11 */ /* 0x000fe2000f8e10ff */
[----:B---3--:R-:W-:-:S04]  /*2090*/  @P1 IMAD.IADD R29, R6, 0x1, R29 ;  /* 0x00000001061d1824 */ /* 0x008fc800078e021d */
[----:B------:R-:W0:Y:S01]  /*20a0*/  LDS R6, [R27] ;  /* 0x000000001b067984 */ /* 0x000e220000000800 */
[----:B------:R-:W-:-:S05]  /*20b0*/  @P1 LEA R29, R29, UR4, 0x2 ;  /* 0x000000041d1d1c11 */ /* 0x000fca000f8e10ff */
[----:B------:R-:W1:Y:S01]  /*20c0*/  @P1 LDS R24, [R29] ;  /* 0x000000001d181984 */ /* 0x000e620000000800 */
[----:B0-----:R-:W-:-:S04]  /*20d0*/  FADD R25, R25, R6 ;  /* 0x0000000619197221 */ /* 0x001fc80000000000 */
[----:B-1----:R-:W-:-:S07]  /*20e0*/  @P1 FADD R25, R25, R24 ;  /* 0x0000001819191221 */ /* 0x002fce0000000000 */
.L_x_17:
[----:B012---:R-:W-:Y:S01]  /*20f0*/  I2FP.F32.S32 R24, R0 ;  /* 0x0000000000187245 */ /* 0x007fe20000201400 */
[----:B------:R-:W-:Y:S03]  /*2100*/  BSSY.RECONVERGENT B0, `(.L_x_22) ;  /* 0x000000c000007945 */ /* 0x000fe60003800200 */
[----:B------:R-:W0:Y:S08]  /*2110*/  MUFU.RCP R0, R24 ;  /* 0x0000001800007308 */ /* 0x000e300000001000 */
[----:B------:R-:W1:Y:S01]  /*2120*/  FCHK P1, R25, R24 ;  /* 0x0000001819007302 */ /* 0x000e620000020000 */
[----:B0-----:R-:W-:-:S04]  /*2130*/  FFMA R5, -R24, R0, 1 ;  /* 0x3f80000018057423 */ /* 0x001fc80000000100 */
[----:B------:R-:W-:-:S04]  /*2140*/  FFMA R0, R0, R5, R0 ;  /* 0x0000000500007223 */ /* 0x000fc80000000000 */
[----:B------:R-:W-:-:S04]  /*2150*/  FFMA R4, R0, R25, RZ ;  /* 0x0000001900047223 */ /* 0x000fc800000000ff */
[----:B------:R-:W-:-:S04]  /*2160*/  FFMA R5, -R24, R4, R25 ;  /* 0x0000000418057223 */ /* 0x000fc80000000119 */
[----:B------:R-:W-:Y:S01]  /*2170*/  FFMA R0, R0, R5, R4 ;  /* 0x0000000500007223 */ /* 0x000fe20000000004 */
[----:B-1----:R-:W-:Y:S06]  /*2180*/  @!P1 BRA `(.L_x_23) ;  /* 0x00000000000c9947 */ /* 0x002fec0003800000 */
[----:B------:R-:W-:Y:S01]  /*2190*/  IMAD.MOV.U32 R5, RZ, RZ, R25 ;  /* 0x000000ffff057224 */ /* 0x000fe200078e0019 */
[----:B------:R-:W-:-:S07]  /*21a0*/  MOV R4, 0x21c0 ;  /* 0x000021c000047802 */ /* 0x000fce0000000f00 */
[----:B------:R-:W-:Y:S05]  /*21b0*/  CALL.REL.NOINC `($__internal_0_$__cuda_sm3x_div_rn_noftz_f32_slowpath) ;  /* 0x0000000000ac7944 */ /* 0x000fea0003c00000 */
.L_x_23:
[----:B------:R-:W-:Y:S05]  /*21c0*/  BSYNC.RECONVERGENT B0 ;  /* 0x0000000000007941 */ /* 0x000fea0003800200 */
.L_x_22:
[----:B------:R-:W0:Y:S01]  /*21d0*/  S2UR UR5, SR_CgaCtaId ;  /* 0x00000000000579c3 */ /* 0x000e220000008800 */
[----:B------:R-:W-:Y:S01]  /*21e0*/  UIMAD UR4, UR6, UR18, URZ ;  /* 0x00000012060472a4 */ /* 0x000fe2000f8e02ff */
[----:B------:R-:W-:Y:S01]  /*21f0*/  IMAD R5, R34, UR16, R33 ;  /* 0x0000001022057c24 */ /* 0x000fe2000f8e0221 */
[----:B------:R-:W-:Y:S01]  /*2200*/  IADD3 R27, PT, PT, -R2, 0x1, R3 ;  /* 0x00000001021b7810 */ /* 0x000fe20007ffe103 */
[----:B------:R-:W-:Y:S01]  /*2210*/  IMAD.MOV.U32 R3, RZ, RZ, RZ ;  /* 0x000000ffff037224 */ /* 0x000fe200078e00ff */
[----:B------:R-:W-:Y:S01]  /*2220*/  ISETP.NE.AND P2, PT, R45, RZ, PT ;  /* 0x000000ff2d00720c */ /* 0x000fe20003f45270 */
[----:B------:R-:W-:Y:S02]  /*2230*/  IMAD R4, R5, UR17, R32 ;  /* 0x0000001105047c24 */ /* 0x000fe4000f8e0220 */
[----:B------:R-:W-:Y:S01]  /*2240*/  IMAD.U32 R25, RZ, RZ, UR4 ;  /* 0x00000004ff197e24 */ /* 0x000fe2000f8e00ff */
[----:B------:R-:W-:Y:S01]  /*2250*/  UMOV UR4, 0x400 ;  /* 0x0000040000047882 */ /* 0x000fe20000000000 */
[----:B------:R-:W1:Y:S02]  /*2260*/  LDC R5, c[0x0][0x3a0] ;  /* 0x0000e800ff057b82 */ /* 0x000e640000000800 */
[----:B------:R-:W-:Y:S01]  /*2270*/  IMAD R4, R25, UR19, R4 ;  /* 0x0000001319047c24 */ /* 0x000fe2000f8e0204 */
[----:B0-----:R-:W-:-:S06]  /*2280*/  ULEA UR4, UR5, UR4, 0x18 ;  /* 0x0000000405047291 */ /* 0x001fcc000f8ec0ff */
[----:B------:R-:W-:Y:S01]  /*2290*/  LEA R29, R4, UR4, 0x2 ;  /* 0x00000004041d7c11 */ /* 0x000fe2000f8e10ff */
[----:B------:R-:W-:Y:S01]  /*22a0*/  IMAD.MOV.U32 R4, RZ, RZ, R21 ;  /* 0x000000ffff047224 */ /* 0x000fe200078e0015 */
[----:B-1----:R-:W-:-:S03]  /*22b0*/  IADD3 R6, PT, PT, -R2, 0x1, R5 ;  /* 0x0000000102067810 */ /* 0x002fc60007ffe105 */
[----:B------:R-:W-:Y:S01]  /*22c0*/  STS [R29], R0 ;  /* 0x000000001d007388 */ /* 0x000fe20000000800 */
[----:B------:R-:W-:Y:S01]  /*22d0*/  HFMA2 R5, -RZ, RZ, 0, 0 ;  /* 0x00000000ff057431 */ /* 0x000fe200000001ff */
[----:B------:R-:W0:Y:S01]  /*22e0*/  LDCU.64 UR4, c[0x0][0x388] ;  /* 0x00007100ff0477ac */ /* 0x000e220008000a00 */
[----:B------:R-:W-:Y:S01]  /*22f0*/  IMAD.MOV.U32 R2, RZ, RZ, R22 ;  /* 0x000000ffff027224 */ /* 0x000fe200078e0016 */
[----:B------:R-:W-:Y:S01]  /*2300*/  BAR.SYNC.DEFER_BLOCKING 0x0 ;  /* 0x0000000000007b1d */ /* 0x000fe20000010000 */
[----:B------:R-:W-:-:S04]  /*2310*/  IMAD.WIDE.U32 R4, R35, R6, R4 ;  /* 0x0000000623047225 */ /* 0x000fc800078e0004 */
[----:B------:R-:W-:Y:S02]  /*2320*/  IMAD R5, R5, R27, RZ ;  /* 0x0000001b05057224 */ /* 0x000fe400078e02ff */
[----:B------:R-:W-:-:S04]  /*2330*/  IMAD.WIDE.U32 R2, R27, R4, R2 ;  /* 0x000000041b027225 */ /* 0x000fc800078e0002 */
[----:B------:R-:W-:Y:S01]  /*2340*/  IMAD.IADD R5, R3, 0x1, R5 ;  /* 0x0000000103057824 */ /* 0x000fe200078e0205 */
[----:B0-----:R-:W-:-:S04]  /*2350*/  LEA R4, P1, R2, UR4, 0x2 ;  /* 0x0000000402047c11 */ /* 0x001fc8000f8210ff */
[----:B------:R-:W-:Y:S01]  /*2360*/  LEA.HI.X R5, R2, UR5, R5, 0x2, P1 ;  /* 0x0000000502057c11 */ /* 0x000fe200088f1405 */
[----:B------:R-:W0:Y:S04]  /*2370*/  @P0 LDS R25, [R29] ;  /* 0x000000001d190984 */ /* 0x000e280000000800 */
[----:B0-----:R0:W-:Y:S01]  /*2380*/  @P0 STG.E desc[UR14][R4.64], R25 ;  /* 0x0000001904000986 */ /* 0x0011e2000c10190e */
[----:B------:R-:W-:Y:S05]  /*2390*/  @!P2 BRA `(.L_x_24) ;  /* 0xffffffe4001ca947 */ /* 0x000fea000383ffff */
.L_x_3:
[----:B------:R-:W1:Y:S01]  /*23a0*/  LDC R0, c[0x0][0x374] ;  /* 0x0000dd00ff007b82 */ /* 0x000e620000000800 */
[----:B------:R-:W2:Y:S01]  /*23b0*/  LDCU UR4, c[0x0][0x3a0] ;  /* 0x00007400ff0477ac */ /* 0x000ea20008000800 */
[----:B-1----:R-:W-:-:S05]  /*23c0*/  IMAD R15, R0, UR16, R15 ;  /* 0x00000010000f7c24 */ /* 0x002fca000f8e020f */
[----:B--2---:R-:W-:-:S13]  /*23d0*/  ISETP.GE.U32.AND P1, PT, R15, UR4, PT ;  /* 0x000000040f007c0c */ /* 0x004fda000bf26070 */
[----:B------:R-:W-:Y:S05]  /*23e0*/  @!P1 BRA `(.L_x_25) ;  /* 0xffffffdc00e49947 */ /* 0x000fea000383ffff */
.L_x_2:
[----:B------:R-:W-:Y:S05]  /*23f0*/  BSYNC.RECONVERGENT B1 ;  /* 0x0000000000017941 */ /* 0x000fea0003800200 */
.L_x_1:
[----:B------:R-:W1:Y:S01]  /*2400*/  LDC R3, c[0x0][0x378] ;  /* 0x0000de00ff037b82 */ /* 0x000e620000000800 */
[----:B------:R-:W2:Y:S01]  /*2410*/  LDCU UR4, c[0x0][0x3a4] ;  /* 0x00007480ff0477ac */ /* 0x000ea20008000800 */
[----:B-1----:R-:W-:-:S05]  /*2420*/  IMAD R20, R3, UR13, R20 ;  /* 0x0000000d03147c24 */ /* 0x002fca000f8e0214 */
[----:B--2---:R-:W-:-:S13]  /*2430*/  ISETP.GE.U32.AND P1, PT, R20, UR4, PT ;  /* 0x0000000414007c0c */ /* 0x004fda000bf26070 */
[----:B------:R-:W-:Y:S05]  /*2440*/  @!P1 BRA `(.L_x_26) ;  /* 0xffffffdc00b89947 */ /* 0x000fea000383ffff */
[----:B------:R-:W-:Y:S05]  /*2450*/  BSYNC.RECONVERGENT B2 ;  /* 0x0000000000027941 */ /* 0x000fea0003800200 */
.L_x_0:
[----:B------:R-:W-:Y:S05]  /*2460*/  EXIT ;  /* 0x000000000000794d */ /* 0x000fea0003800000 */
        .weak           $__internal_0_$__cuda_sm3x_div_rn_noftz_f32_slowpath
        .type           $__internal_0_$__cuda_sm3x_div_rn_noftz_f32_slowpath,@function
        .size           $__internal_0_$__cuda_sm3x_div_rn_noftz_f32_slowpath,(.L_x_71 - $__internal_0_$__cuda_sm3x_div_rn_noftz_f32_slowpath)
$__internal_0_$__cuda_sm3x_div_rn_noftz_f32_slowpath:
[----:B------:R-:W-:Y:S01]  /*2470*/  SHF.R.U32.HI R6, RZ, 0x17, R24 ;  /* 0x00000017ff067819 */ /* 0x000fe20000011618 */
[----:B------:R-:W-:Y:S01]  /*2480*/  BSSY.RECONVERGENT B3, `(.L_x_27) ;  /* 0x0000063000037945 */ /* 0x000fe20003800200 */
[----:B------:R-:W-:Y:S02]  /*2490*/  SHF.R.U32.HI R0, RZ, 0x17, R5 ;  /* 0x00000017ff007819 */ /* 0x000fe40000011605 */
[----:B------:R-:W-:Y:S02]  /*24a0*/  LOP3.LUT R6, R6, 0xff, RZ, 0xc0, !PT ;  /* 0x000000ff06067812 */ /* 0x000fe400078ec0ff */
[----:B------:R-:W-:-:S03]  /*24b0*/  LOP3.LUT R28, R0, 0xff, RZ, 0xc0, !PT ;  /* 0x000000ff001c7812 */ /* 0x000fc600078ec0ff */
[----:B------:R-:W-:Y:S02]  /*24c0*/  VIADD R26, R6, 0xffffffff ;  /* 0xffffffff061a7836 */ /* 0x000fe40000000000 */
[----:B------:R-:W-:-:S03]  /*24d0*/  VIADD R27, R28, 0xffffffff ;  /* 0xffffffff1c1b7836 */ /* 0x000fc60000000000 */
[----:B------:R-:W-:-:S04]  /*24e0*/  ISETP.GT.U32.AND P1, PT, R26, 0xfd, PT ;  /* 0x000000fd1a00780c */ /* 0x000fc80003f24070 */
[----:B------:R-:W-:-:S13]  /*24f0*/  ISETP.GT.U32.OR P1, PT, R27, 0xfd, P1 ;  /* 0x000000fd1b00780c */ /* 0x000fda0000f24470 */
[----:B------:R-:W-:Y:S01]  /*2500*/  @!P1 MOV R25, RZ ;  /* 0x000000ff00199202 */ /* 0x000fe20000000f00 */
[----:B------:R-:W-:Y:S06]  /*2510*/  @!P1 BRA `(.L_x_28) ;  /* 0x0000000000609947 */ /* 0x000fec0003800000 */
[----:B------:R-:W-:Y:S01]  /*2520*/  FSETP.GTU.FTZ.AND P1, PT, |R5|, +INF , PT ;  /* 0x7f8000000500780b */ /* 0x000fe20003f3c200 */
[----:B------:R-:W-:Y:S01]  /*2530*/  IMAD.MOV.U32 R0, RZ, RZ, R24 ;  /* 0x000000ffff007224 */ /* 0x000fe200078e0018 */
[----:B------:R-:W-:-:S04]  /*2540*/  FSETP.GTU.FTZ.AND P2, PT, |R24|, +INF , PT ;  /* 0x7f8000001800780b */ /* 0x000fc80003f5c200 */
[----:B------:R-:W-:-:S13]  /*2550*/  PLOP3.LUT P1, PT, P1, P2, PT, 0xf8, 0x8f ;  /* 0x00000000008f781c */ /* 0x000fda0000f25f70 */
[----:B------:R-:W-:Y:S05]  /*2560*/  @P1 BRA `(.L_x_29) ;  /* 0x00000004004c1947 */ /* 0x000fea0003800000 */
[----:B------:R-:W-:-:S13]  /*2570*/  LOP3.LUT P1, RZ, R24, 0x7fffffff, R5, 0xc8, !PT ;  /* 0x7fffffff18ff7812 */ /* 0x000fda000782c805 */
[----:B------:R-:W-:Y:S05]  /*2580*/  @!P1 BRA `(.L_x_30) ;  /* 0x00000004003c9947 */ /* 0x000fea0003800000 */
[C---:B------:R-:W-:Y:S02]  /*2590*/  FSETP.NEU.FTZ.AND P3, PT, |R5|.reuse, +INF , PT ;  /* 0x7f8000000500780b */ /* 0x040fe40003f7d200 */
[----:B------:R-:W-:Y:S02]  /*25a0*/  FSETP.NEU.FTZ.AND P2, PT, |R0|, +INF , PT ;  /* 0x7f8000000000780b */ /* 0x000fe40003f5d200 */
[----:B------:R-:W-:-:S11]  /*25b0*/  FSETP.NEU.FTZ.AND P1, PT, |R5|, +INF , PT ;  /* 0x7f8000000500780b */ /* 0x000fd60003f3d200 */
[----:B------:R-:W-:Y:S05]  /*25c0*/  @!P2 BRA !P3, `(.L_x_30) ;  /* 0x00000004002ca947 */ /* 0x000fea0005800000 */
[----:B------:R-:W-:-:S04]  /*25d0*/  LOP3.LUT P3, RZ, R5, 0x7fffffff, RZ, 0xc0, !PT ;  /* 0x7fffffff05ff7812 */ /* 0x000fc8000786c0ff */
[----:B------:R-:W-:-:S13]  /*25e0*/  PLOP3.LUT P2, PT, P2, P3, PT, 0x2f, 0xf2 ;  /* 0x0000000000f2781c */ /* 0x000fda0001746577 */
[----:B------:R-:W-:Y:S05]  /*25f0*/  @P2 BRA `(.L_x_31) ;  /* 0x0000000400182947 */ /* 0x000fea0003800000 */
[----:B------:R-:W-:-:S04]  /*2600*/  LOP3.LUT P2, RZ, R24, 0x7fffffff, RZ, 0xc0, !PT ;  /* 0x7fffffff18ff7812 */ /* 0x000fc8000784c0ff */
[----:B------:R-:W-:-:S13]  /*2610*/  PLOP3.LUT P1, PT, P1, P2, PT, 0x2f, 0xf2 ;  /* 0x0000000000f2781c */ /* 0x000fda0000f24577 */
[----:B------:R-:W-:Y:S05]  /*2620*/  @P1 BRA `(.L_x_32) ;  /* 0x0000000400001947 */ /* 0x000fea0003800000 */
[----:B------:R-:W-:Y:S02]  /*2630*/  ISETP.GE.AND P1, PT, R27, RZ, PT ;  /* 0x000000ff1b00720c */ /* 0x000fe40003f26270 */
[----:B------:R-:W-:-:S11]  /*2640*/  ISETP.GE.AND P2, PT, R26, RZ, PT ;  /* 0x000000ff1a00720c */ /* 0x000fd60003f46270 */
[----:B------:R-:W-:Y:S02]  /*2650*/  @P1 IMAD.MOV.U32 R25, RZ, RZ, RZ ;  /* 0x000000ffff191224 */ /* 0x000fe400078e00ff */
[----:B------:R-:W-:Y:S01]  /*2660*/  @!P1 FFMA R5, R5, 1.84467440737095516160e+19, RZ ;  /* 0x5f80000005059823 */ /* 0x000fe200000000ff */
[----:B------:R-:W-:Y:S02]  /*2670*/  @!P1 IMAD.MOV.U32 R25, RZ, RZ, -0x40 ;  /* 0xffffffc0ff199424 */ /* 0x000fe400078e00ff */
[----:B------:R-:W-:Y:S02]  /*2680*/  @!P2 FFMA R24, R0, 1.84467440737095516160e+19, RZ ;  /* 0x5f8000000018a823 */ /* 0x000fe400000000ff */
[----:B------:R-:W-:-:S07]  /*2690*/  @!P2 VIADD R25, R25, 0x40 ;  /* 0x000000401919a836 */ /* 0x000fce0000000000 */
.L_x_28:
[----:B------:R-:W-:Y:S01]  /*26a0*/  LEA R27, R6, 0xc0800000, 0x17 ;  /* 0xc0800000061b7811 */ /* 0x000fe200078eb8ff */
[----:B------:R-:W-:Y:S04]  /*26b0*/  BSSY.RECONVERGENT B4, `(.L_x_33) ;  /* 0x0000036000047945 */ /* 0x000fe80003800200 */
[----:B------:R-:W-:Y:S01]  /*26c0*/  IMAD.IADD R27, R24, 0x1, -R27 ;  /* 0x00000001181b7824 */ /* 0x000fe200078e0a1b */
[----:B------:R-:W-:-:S03]  /*26d0*/  IADD3 R24, PT, PT, R28, -0x7f, RZ ;  /* 0xffffff811c187810 */ /* 0x000fc60007ffe0ff */
[----:B------:R-:W0:Y:S01]  /*26e0*/  MUFU.RCP R26, R27 ;  /* 0x0000001b001a7308 */ /* 0x000e220000001000 */
[----:B------:R-:W-:Y:S01]  /*26f0*/  FADD.FTZ R29, -R27, -RZ ;  /* 0x800000ff1b1d7221 */ /* 0x000fe20000010100 */
[C---:B------:R-:W-:Y:S01]  /*2700*/  IMAD R0, R24.reuse, -0x800000, R5 ;  /* 0xff80000018007824 */ /* 0x040fe200078e0205 */
[----:B------:R-:W-:-:S05]  /*2710*/  IADD3 R6, PT, PT, R24, 0x7f, -R6 ;  /* 0x0000007f18067810 */ /* 0x000fca0007ffe806 */
[----:B------:R-:W-:Y:S02]  /*2720*/  IMAD.IADD R6, R6, 0x1, R25 ;  /* 0x0000000106067824 */ /* 0x000fe400078e0219 */
[----:B0-----:R-:W-:-:S04]  /*2730*/  FFMA R31, R26, R29, 1 ;  /* 0x3f8000001a1f7423 */ /* 0x001fc8000000001d */
[----:B------:R-:W-:-:S04]  /*2740*/  FFMA R28, R26, R31, R26 ;  /* 0x0000001f1a1c7223 */ /* 0x000fc8000000001a */
[----:B------:R-:W-:-:S04]  /*2750*/  FFMA R5, R0, R28, RZ ;  /* 0x0000001c00057223 */ /* 0x000fc800000000ff */
[----:B------:R-:W-:-:S04]  /*2760*/  FFMA R26, R29, R5, R0 ;  /* 0x000000051d1a7223 */ /* 0x000fc80000000000 */
[----:B------:R-:W-:-:S04]  /*2770*/  FFMA R31, R28, R26, R5 ;  /* 0x0000001a1c1f7223 */ /* 0x000fc80000000005 */
[----:B------:R-:W-:-:S04]  /*2780*/  FFMA R26, R29, R31, R0 ;  /* 0x0000001f1d1a7223 */ /* 0x000fc80000000000 */
[----:B------:R-:W-:-:S05]  /*2790*/  FFMA R5, R28, R26, R31 ;  /* 0x0000001a1c057223 */ /* 0x000fca000000001f */
[----:B------:R-:W-:-:S04]  /*27a0*/  SHF.R.U32.HI R0, RZ, 0x17, R5 ;  /* 0x00000017ff007819 */ /* 0x000fc80000011605 */
[----:B------:R-:W-:-:S05]  /*27b0*/  LOP3.LUT R0, R0, 0xff, RZ, 0xc0, !PT ;  /* 0x000000ff00007812 */ /* 0x000fca00078ec0ff */
[----:B------:R-:W-:-:S04]  /*27c0*/  IMAD.IADD R24, R0, 0x1, R6 ;  /* 0x0000000100187824 */ /* 0x000fc800078e0206 */
[----:B------:R-:W-:-:S05]  /*27d0*/  VIADD R0, R24, 0xffffffff ;  /* 0xffffffff18007836 */ /* 0x000fca0000000000 */
[----:B------:R-:W-:-:S13]  /*27e0*/  ISETP.GE.U32.AND P1, PT, R0, 0xfe, PT ;  /* 0x000000fe0000780c */ /* 0x000fda0003f26070 */
[----:B------:R-:W-:Y:S05]  /*27f0*/  @!P1 BRA `(.L_x_34) ;  /* 0x0000000000809947 */ /* 0x000fea0003800000 */
[----:B------:R-:W-:-:S13]  /*2800*/  ISETP.GT.AND P1, PT, R24, 0xfe, PT ;  /* 0x000000fe1800780c */ /* 0x000fda0003f24270 */
[----:B------:R-:W-:Y:S05]  /*2810*/  @P1 BRA `(.L_x_35) ;  /* 0x00000000006c1947 */ /* 0x000fea0003800000 */
[----:B------:R-:W-:-:S13]  /*2820*/  ISETP.GE.AND P1, PT, R24, 0x1, PT ;  /* 0x000000011800780c */ /* 0x000fda0003f26270 */
[----:B------:R-:W-:Y:S05]  /*2830*/  @P1 BRA `(.L_x_36) ;  /* 0x0000000000741947 */ /* 0x000fea0003800000 */
[----:B------:R-:W-:Y:S02]  /*2840*/  ISETP.GE.AND P1, PT, R24, -0x18, PT ;  /* 0xffffffe81800780c */ /* 0x000fe40003f26270 */
[----:B------:R-:W-:-:S11]  /*2850*/  LOP3.LUT R5, R5, 0x80000000, RZ, 0xc0, !PT ;  /* 0x8000000005057812 */ /* 0x000fd600078ec0ff */
[----:B------:R-:W-:Y:S05]  /*2860*/  @!P1 BRA `(.L_x_36) ;  /* 0x0000000000689947 */ /* 0x000fea0003800000 */
[-CC-:B------:R-:W-:Y:S01]  /*2870*/  FFMA.RZ R0, R28, R26.reuse, R31.reuse ;  /* 0x0000001a1c007223 */ /* 0x180fe2000000c01f */
[----:B------:R-:W-:Y:S02]  /*2880*/  VIADD R27, R24, 0x20 ;  /* 0x00000020181b7836 */ /* 0x000fe40000000000 */
[-CC-:B------:R-:W-:Y:S01]  /*2890*/  FFMA.RM R25, R28, R26.reuse, R31.reuse ;  /* 0x0000001a1c197223 */ /* 0x180fe2000000401f */
[----:B------:R-:W-:Y:S02]  /*28a0*/  ISETP.NE.AND P3, PT, R24, RZ, PT ;  /* 0x000000ff1800720c */ /* 0x000fe40003f65270 */
[----:B------:R-:W-:Y:S01]  /*28b0*/  LOP3.LUT R6, R0, 0x7fffff, RZ, 0xc0, !PT ;  /* 0x007fffff00067812 */ /* 0x000fe200078ec0ff */
[----:B------:R-:W-:Y:S01]  /*28c0*/  FFMA.RP R0, R28, R26, R31 ;  /* 0x0000001a1c007223 */ /* 0x000fe2000000801f */
[----:B------:R-:W-:Y:S01]  /*28d0*/  ISETP.NE.AND P2, PT, R24, RZ, PT ;  /* 0x000000ff1800720c */ /* 0x000fe20003f45270 */
[----:B------:R-:W-:Y:S01]  /*28e0*/  IMAD.MOV R24, RZ, RZ, -R24 ;  /* 0x000000ffff187224 */ /* 0x000fe200078e0a18 */
[----:B------:R-:W-:-:S02]  /*28f0*/  LOP3.LUT R6, R6, 0x800000, RZ, 0xfc, !PT ;  /* 0x0080000006067812 */ /* 0x000fc400078efcff */
[----:B------:R-:W-:Y:S02]  /*2900*/  FSETP.NEU.FTZ.AND P1, PT, R0, R25, PT ;  /* 0x000000190000720b */ /* 0x000fe40003f3d000 */
[----:B------:R-:W-:Y:S02]  /*2910*/  SHF.L.U32 R27, R6, R27, RZ ;  /* 0x0000001b061b7219 */ /* 0x000fe400000006ff */
[----:B------:R-:W-:Y:S02]  /*2920*/  SEL R25, R24, RZ, P3 ;  /* 0x000000ff18197207 */ /* 0x000fe40001800000 */
[----:B------:R-:W-:Y:S02]  /*2930*/  ISETP.NE.AND P2, PT, R27, RZ, P2 ;  /* 0x000000ff1b00720c */ /* 0x000fe40001745270 */
[----:B------:R-:W-:Y:S02]  /*2940*/  SHF.R.U32.HI R25, RZ, R25, R6 ;  /* 0x00000019ff197219 */ /* 0x000fe40000011606 */
[----:B------:R-:W-:-:S02]  /*2950*/  PLOP3.LUT P1, PT, P1, P2, PT, 0xf8, 0x8f ;  /* 0x00000000008f781c */ /* 0x000fc40000f25f70 */
[----:B------:R-:W-:Y:S02]  /*2960*/  SHF.R.U32.HI R27, RZ, 0x1, R25 ;  /* 0x00000001ff1b7819 */ /* 0x000fe40000011619 */
[----:B------:R-:W-:-:S04]  /*2970*/  SEL R0, RZ, 0x1, !P1 ;  /* 0x00000001ff007807 */ /* 0x000fc80004800000 */
[----:B------:R-:W-:-:S04]  /*2980*/  LOP3.LUT R0, R0, 0x1, R27, 0xf8, !PT ;  /* 0x0000000100007812 */ /* 0x000fc800078ef81b */
[----:B------:R-:W-:-:S04]  /*2990*/  LOP3.LUT R0, R0, R25, RZ, 0xc0, !PT ;  /* 0x0000001900007212 */ /* 0x000fc800078ec0ff */
[----:B------:R-:W-:-:S04]  /*29a0*/  IADD3 R0, PT, PT, R27, R0, RZ ;  /* 0x000000001b007210 */ /* 0x000fc80007ffe0ff */
[----:B------:R-:W-:Y:S01]  /*29b0*/  LOP3.LUT R5, R0, R5, RZ, 0xfc, !PT ;  /* 0x0000000500057212 */ /* 0x000fe200078efcff */
[----:B------:R-:W-:Y:S06]  /*29c0*/  BRA `(.L_x_36) ;  /* 0x0000000000107947 */ /* 0x000fec0003800000 */
.L_x_35:
[----:B------:R-:W-:-:S04]  /*29d0*/  LOP3.LUT R5, R5, 0x80000000, RZ, 0xc0, !PT ;  /* 0x8000000005057812 */ /* 0x000fc800078ec0ff */
[----:B------:R-:W-:Y:S01]  /*29e0*/  LOP3.LUT R5, R5, 0x7f800000, RZ, 0xfc, !PT ;  /* 0x7f80000005057812 */ /* 0x000fe200078efcff */
[----:B------:R-:W-:Y:S06]  /*29f0*/  BRA `(.L_x_36) ;  /* 0x0000000000047947 */ /* 0x000fec0003800000 */
.L_x_34:
[----:B------:R-:W-:-:S07]  /*2a00*/  IMAD R5, R6, 0x800000, R5 ;  /* 0x0080000006057824 */ /* 0x000fce00078e0205 */
.L_x_36:
[----:B------:R-:W-:Y:S05]  /*2a10*/  BSYNC.RECONVERGENT B4 ;  /* 0x0000000000047941 */ /* 0x000fea0003800200 */
.L_x_33:
[----:B------:R-:W-:Y:S05]  /*2a20*/  BRA `(.L_x_37) ;  /* 0x0000000000207947 */ /* 0x000fea0003800000 */
.L_x_32:
[----:B------:R-:W-:-:S04]  /*2a30*/  LOP3.LUT R5, R24, 0x80000000, R5, 0x48, !PT ;  /* 0x8000000018057812 */ /* 0x000fc800078e4805 */
[----:B------:R-:W-:Y:S01]  /*2a40*/  LOP3.LUT R5, R5, 0x7f800000, RZ, 0xfc, !PT ;  /* 0x7f80000005057812 */ /* 0x000fe200078efcff */
[----:B------:R-:W-:Y:S06]  /*2a50*/  BRA `(.L_x_37) ;  /* 0x0000000000147947 */ /* 0x000fec0003800000 */
.L_x_31:
[----:B------:R-:W-:Y:S01]  /*2a60*/  LOP3.LUT R5, R24, 0x80000000, R5, 0x48, !PT ;  /* 0x8000000018057812 */ /* 0x000fe200078e4805 */
[----:B------:R-:W-:Y:S06]  /*2a70*/  BRA `(.L_x_37) ;  /* 0x00000000000c7947 */ /* 0x000fec0003800000 */
.L_x_30:
[----:B------:R-:W0:Y:S01]  /*2a80*/  MUFU.RSQ R5, -QNAN ;  /* 0xffc0000000057908 */ /* 0x000e220000001400 */
[----:B------:R-:W-:Y:S05]  /*2a90*/  BRA `(.L_x_37) ;  /* 0x0000000000047947 */ /* 0x000fea0003800000 */
.L_x_29:
[----:B------:R-:W-:-:S07]  /*2aa0*/  FADD.FTZ R5, R5, R0 ;  /* 0x0000000005057221 */ /* 0x000fce0000010000 */
.L_x_37:
[----:B------:R-:W-:Y:S05]  /*2ab0*/  BSYNC.RECONVERGENT B3 ;  /* 0x0000000000037941 */ /* 0x000fea0003800200 */
.L_x_27:
[----:B0-----:R-:W-:Y:S02]  /*2ac0*/  IMAD.MOV.U32 R0, RZ, RZ, R5 ;  /* 0x000000ffff007224 */ /* 0x001fe400078e0005 */
[----:B------:R-:W-:-:S04]  /*2ad0*/  IMAD.MOV.U32 R5, RZ, RZ, 0x0 ;  /* 0x00000000ff057424 */ /* 0x000fc800078e00ff */
[----:B------:R-:W-:Y:S05]  /*2ae0*/  RET.REL.NODEC R4 `(_Z24statisticsKernelNDSharedPfS_Plijjj) ;  /* 0xffffffd404447950 */ /* 0x000fea0003c3ffff */
.L_x_38:
[----:B------:R-:W-:-:S00]  /*2af0*/  BRA `(.L_x_38) ;  /* 0xfffffffc00fc7947 */ /* 0x000fc0000383ffff */
[----:B------:R-:W-:-:S00]  /*2b00*/  NOP ;  /* 0x0000000000007918 */ /* 0x000fc00000000000 */
[----:B------:R-:W-:-:S00]  /*2b10*/  NOP ;  /* 0x0000000000007918 */ /* 0x000fc00000000000 */
[----:B------:R-:W-:-:S00]  /*2b20*/  NOP ;  /* 0x0000000000007918 */ /* 0x000fc00000000000 */
[----:B------:R-:W-:-:S00]  /*2b30*/  NOP ;  /* 0x0000000000007918 */ /* 0x000fc00000000000 */
[----:B------:R-:W-:-:S00]  /*2b40*/  NOP ;  /* 0x0000000000007918 */ /* 0x000fc00000000000 */
[----:B------:R-:W-:-:S00]  /*2b50*/  NOP ;  /* 0x0000000000007918 */ /* 0x000fc00000000000 */
[----:B------:R-:W-:-:S00]  /*2b60*/  NOP ;  /* 0x0000000000007918 */ /* 0x000fc00000000000 */
[----:B------:R-:W-:-:S00]  /*2b70*/  NOP ;  /* 0x0000000000007918 */ /* 0x000fc00000000000 */
.L_x_71:


//--------------------- .text._Z18statisticsKernelNDPfS_Plillll --------------------------
	.section	.text._Z18statisticsKernelNDPfS_Plillll,"ax",@progbits
	.align	128
        .global         _Z18statisticsKernelNDPfS_Plillll
        .type           _Z18statisticsKernelNDPfS_Plillll,@function
        .size           _Z18statisticsKernelNDPfS_Plillll,(.L_x_72 - _Z18statisticsKernelNDPfS_Plillll)
        .other          _Z18statisticsKernelNDPfS_Plillll,@"STO_CUDA_ENTRY STV_DEFAULT"
_Z18statisticsKernelNDPfS_Plillll:
.text._Z18statisticsKernelNDPfS_Plillll:
[----:B------:R-:W-:Y:S01]  /*0000*/  LDC R1, c[0x0][0x37c] ;  /* 0x0000df00ff017b82 */ /* 0x000fe20000000800 */
[----:B------:R-:W0:Y:S01]  /*0010*/  S2R R4, SR_TID.Z ;  /* 0x0000000000047919 */ /* 0x000e220000002300 */
[----:B------:R-:W1:Y:S06]  /*0020*/  LDCU UR8, c[0x0][0x360] ;  /* 0x00006c00ff0877ac */ /* 0x000e6c0008000800 */
[----:B------:R-:W2:Y:S01]  /*0030*/  LDC R3, c[0x0][0x360] ;  /* 0x0000d800ff037b82 */ /* 0x000ea20000000800 */
[----:B------:R-:W0:Y:S01]  /*0040*/  S2R R7, SR_CTAID.Z ;  /* 0x0000000000077919 */ /* 0x000e220000002700 */
[----:B------:R-:W3:Y:S01]  /*0050*/  LDCU UR9, c[0x0][0x364] ;  /* 0x00006c80ff0977ac */ /* 0x000ee20008000800 */
[----:B------:R-:W2:Y:S01]  /*0060*/  S2R R0, SR_TID.X ;  /* 0x0000000000007919 */ /* 0x000ea20000002100 */
[----:B------:R-:W4:Y:S04]  /*0070*/  LDCU.64 UR10, c[0x0][0x3b8] ;  /* 0x00007700ff0a77ac */ /* 0x000f280008000a00 */
[----:B------:R-:W5:Y:S01]  /*0080*/  LDC R5, c[0x0][0x364] ;  /* 0x0000d900ff057b82 */ /* 0x000f620000000800 */
[----:B------:R-:W5:Y:S01]  /*0090*/  S2R R2, SR_TID.Y ;  /* 0x0000000000027919 */ /* 0x000f620000002200 */
[----:B------:R-:W0:Y:S01]  /*00a0*/  LDCU UR13, c[0x0][0x368] ;  /* 0x00006d00ff0d77ac */ /* 0x000e220008000800 */
[----:B------:R-:W1:Y:S05]  /*00b0*/  LDCU UR4, c[0x0][0x370] ;  /* 0x00006e00ff0477ac */ /* 0x000e6a0008000800 */
[----:B------:R-:W2:Y:S01]  /*00c0*/  S2UR UR6, SR_CTAID.X ;  /* 0x00000000000679c3 */ /* 0x000ea20000002500 */
[----:B------:R-:W3:Y:S07]  /*00d0*/  LDCU UR5, c[0x0][0x374] ;  /* 0x00006e80ff0577ac */ /* 0x000eee0008000800 */
[----:B------:R-:W5:Y:S01]  /*00e0*/  S2UR UR7, SR_CTAID.Y ;  /* 0x00000000000779c3 */ /* 0x000f620000002600 */
[----:B-1----:R-:W-:Y:S01]  /*00f0*/  UIMAD UR8, UR8, UR4, URZ ;  /* 0x00000004080872a4 */ /* 0x002fe2000f8e02ff */
[----:B0-----:R-:W-:Y:S01]  /*0100*/  IMAD R4, R7, UR13, R4 ;  /* 0x0000000d07047c24 */ /* 0x001fe2000f8e0204 */
[----:B---3--:R-:W-:-:S04]  /*0110*/  UIMAD UR9, UR9, UR5, URZ ;  /* 0x00000005090972a4 */ /* 0x008fc8000f8e02ff */
[----:B----4-:R-:W-:Y:S01]  /*0120*/  ISETP.GE.U32.AND P0, PT, R4, UR10, PT ;  /* 0x0000000a04007c0c */ /* 0x010fe2000bf06070 */
[----:B--2---:R-:W-:-:S03]  /*0130*/  IMAD R0, R3, UR6, R0 ;  /* 0x0000000603007c24 */ /* 0x004fc6000f8e0200 */
[----:B------:R-:W-:Y:S01]  /*0140*/  ISETP.GE.AND.EX P0, PT, RZ, UR11, PT, P0 ;  /* 0x0000000bff007c0c */ /* 0x000fe2000bf06300 */
[----:B-----5:R-:W-:-:S12]  /*0150*/  IMAD R2, R5, UR7, R2 ;  /* 0x0000000705027c24 */ /* 0x020fd8000f8e0202 */
[----:B------:R-:W-:Y:S05]  /*0160*/  @P0 EXIT ;  /* 0x000000000000094d */ /* 0x000fea0003800000 */
[----:B------:R-:W0:Y:S02]  /*0170*/  LDCU UR6, c[0x0][0x398] ;  /* 0x00007300ff0677ac */ /* 0x000e240008000800 */
[----:B0-----:R-:W-:-:S04]  /*0180*/  UIMAD UR4, UR6, UR6, URZ ;  /* 0x00000006060472a4 */ /* 0x001fc8000f8e02ff */
[----:B------:R-:W-:Y:S02]  /*0190*/  UIMAD UR4, UR4, UR6, URZ ;  /* 0x00000006040472a4 */ /* 0x000fe4000f8e02ff */
[----:B------:R-:W-:-:S04]  /*01a0*/  USHF.R.S32.HI UR6, URZ, 0x1f, UR6 ;  /* 0x0000001fff067899 */ /* 0x000fc80008011406 */
[----:B------:R-:W-:-:S04]  /*01b0*/  I2FP.F32.S32 R3, UR4 ;  /* 0x0000000400037c45 */ /* 0x000fc80008201400 */
[----:B------:R-:W-:-:S13]  /*01c0*/  R2UR UR21, R3 ;  /* 0x00000000031572ca */ /* 0x000fda00000e0000 */
[----:B------:R-:W0:Y:S01]  /*01d0*/  MUFU.RCP R3, UR21 ;  /* 0x0000001500037d08 */ /* 0x000e220008001000 */
[----:B------:R-:W-:-:S07]  /*01e0*/  IMAD.U32 R6, RZ, RZ, UR21 ;  /* 0x00000015ff067e24 */ /* 0x000fce000f8e00ff */
[----:B------:R-:W1:Y:S01]  /*01f0*/  FCHK P0, RZ, UR21 ;  /* 0x00000015ff007d02 */ /* 0x000e620008000000 */
[----:B0-----:R-:W-:-:S04]  /*0200*/  FFMA R6, R3, -R6, 1 ;  /* 0x3f80000003067423 */ /* 0x001fc80000000806 */
[----:B------:R-:W-:-:S04]  /*0210*/  FFMA R6, R3, R6, R3 ;  /* 0x0000000603067223 */ /* 0x000fc80000000003 */
[----:B------:R-:W-:-:S04]  /*0220*/  FFMA R3, RZ, R6, RZ ;  /* 0x00000006ff037223 */ /* 0x000fc800000000ff */
[----:B------:R-:W-:-:S04]  /*0230*/  FFMA R5, R3, -UR21, RZ ;  /* 0x8000001503057c23 */ /* 0x000fc800080000ff */
[----:B------:R-:W-:Y:S01]  /*0240*/  FFMA R3, R6, R5, R3 ;  /* 0x0000000506037223 */ /* 0x000fe20000000003 */
[----:B------:R-:W-:Y:S01]  /*0250*/  IMAD.MOV.U32 R5, RZ, RZ, RZ ;  /* 0x000000ffff057224 */ /* 0x000fe200078e00ff */
[----:B-1----:R-:W-:Y:S06]  /*0260*/  @!P0 BRA `(.L_x_39) ;  /* 0x0000000000148947 */ /* 0x002fec0003800000 */
[----:B------:R-:W-:Y:S01]  /*0270*/  IMAD.MOV.U32 R27, RZ, RZ, RZ ;  /* 0x000000ffff1b7224 */ /* 0x000fe200078e00ff */
[----:B------:R-:W-:Y:S01]  /*0280*/  MOV R14, 0x2b0 ;  /* 0x000002b0000e7802 */ /* 0x000fe20000000f00 */
[----:B------:R-:W-:-:S07]  /*0290*/  IMAD.U32 R12, RZ, RZ, UR21 ;  /* 0x00000015ff0c7e24 */ /* 0x000fce000f8e00ff */
[----:B------:R-:W-:Y:S05]  /*02a0*/  CALL.REL.NOINC `($__internal_1_$__cuda_sm3x_div_rn_noftz_f32_slowpath) ;  /* 0x0000001800a87944 */ /* 0x000fea0003c00000 */
[----:B------:R-:W-:-:S07]  /*02b0*/  IMAD.MOV.U32 R3, RZ, RZ, R12 ;  /* 0x000000ffff037224 */ /* 0x000fce00078e000c */
.L_x_39:
[----:B------:R-:W0:Y:S01]  /*02c0*/  LDCU UR18, c[0x0][0x398] ;  /* 0x00007300ff1277ac */ /* 0x000e220008000800 */
[----:B------:R-:W-:Y:S01]  /*02d0*/  BSSY.RECONVERGENT B0, `(.L_x_40) ;  /* 0x00001a6000007945 */ /* 0x000fe20003800200 */
[----:B------:R-:W1:Y:S01]  /*02e0*/  LDCU.64 UR14, c[0x0][0x3b0] ;  /* 0x00007600ff0e77ac */ /* 0x000e620008000a00 */
[----:B------:R-:W2:Y:S01]  /*02f0*/  LDCU.64 UR16, c[0x0][0x3a8] ;  /* 0x00007500ff1077ac */ /* 0x000ea20008000a00 */
[----:B------:R-:W3:Y:S01]  /*0300*/  LDCU UR5, c[0x0][0x378] ;  /* 0x00006f00ff0577ac */ /* 0x000ee20008000800 */
[----:B------:R-:W-:Y:S02]  /*0310*/  ULOP3.LUT UR25, UR4, 0x7ffffff0, URZ, 0xc0, !UPT ;  /* 0x7ffffff004197892 */ /* 0x000fe4000f8ec0ff */
[----:B0-----:R-:W-:Y:S02]  /*0320*/  USHF.R.S32.HI UR24, URZ, 0x1, UR18 ;  /* 0x00000001ff187899 */ /* 0x001fe40008011412 */
[----:B------:R-:W-:Y:S02]  /*0330*/  ULOP3.LUT UR12, UR4, 0x3, URZ, 0xc0, !UPT ;  /* 0x00000003040c7892 */ /* 0x000fe4000f8ec0ff */
[----:B------:R-:W-:-:S02]  /*0340*/  ULOP3.LUT UR11, URZ, UR24, URZ, 0x33, !UPT ;  /* 0x00000018ff0b7292 */ /* 0x000fc4000f8e33ff */
[----:B-1----:R-:W-:Y:S02]  /*0350*/  UIADD3 UR10, UP0, UP1, -UR18, 0x1, UR14 ;  /* 0x00000001120a7890 */ /* 0x002fe4000f91e10e */
[----:B------:R-:W-:Y:S02]  /*0360*/  USHF.R.S32.HI UR7, URZ, 0x1f, UR11 ;  /* 0x0000001fff077899 */ /* 0x000fe4000801140b */
[----:B--2---:R-:W-:Y:S02]  /*0370*/  UIADD3 UR11, UP2, UPT, UR11, UR16, URZ ;  /* 0x000000100b0b7290 */ /* 0x004fe4000ff5e0ff */
[----:B------:R-:W-:Y:S02]  /*0380*/  UIMAD UR4, UR18, UR18, URZ ;  /* 0x00000012120472a4 */ /* 0x000fe4000f8e02ff */
[----:B------:R-:W-:Y:S02]  /*0390*/  UIADD3 UR16, UPT, UPT, -UR18, 0x1, UR16 ;  /* 0x0000000112107890 */ /* 0x000fe4000fffe110 */
[----:B------:R-:W-:-:S02]  /*03a0*/  UIADD3.X UR15, UPT, UPT, ~UR6, URZ, UR15, UP0, UP1 ;  /* 0x000000ff060f7290 */ /* 0x000fc400087e250f */
[----:B------:R-:W-:Y:S01]  /*03b0*/  UIADD3.X UR14, UPT, UPT, UR7, UR17, URZ, UP2, !UPT ;  /* 0x00000011070e7290 */ /* 0x000fe200097fe4ff */
[----:B------:R-:W0:Y:S01]  /*03c0*/  LDCU.64 UR22, c[0x0][0x358] ;  /* 0x00006b00ff1677ac */ /* 0x000e220008000a00 */
[----:B---3--:R-:W-:Y:S02]  /*03d0*/  UIMAD UR13, UR13, UR5, URZ ;  /* 0x000000050d0d72a4 */ /* 0x008fe4000f8e02ff */
[----:B------:R-:W-:Y:S02]  /*03e0*/  USHF.R.S32.HI UR26, URZ, 0x1f, UR24 ;  /* 0x0000001fff1a7899 */ /* 0x000fe40008011418 */
[----:B------:R-:W-:-:S12]  /*03f0*/  UIMAD UR18, UR4, UR18, URZ ;  /* 0x00000012041272a4 */ /* 0x000fd8000f8e02ff */
.L_x_58:
[----:B-1----:R-:W1:Y:S01]  /*0400*/  LDCU.64 UR4, c[0x0][0x3b0] ;  /* 0x00007600ff0477ac */ /* 0x002e620008000a00 */
[----:B------:R-:W-:Y:S01]  /*0410*/  BSSY.RECONVERGENT B1, `(.L_x_41) ;  /* 0x000018b000017945 */ /* 0x000fe20003800200 */
[----:B-1----:R-:W-:-:S04]  /*0420*/  ISETP.GE.U32.AND P0, PT, R2, UR4, PT ;  /* 0x0000000402007c0c */ /* 0x002fc8000bf06070 */
[----:B------:R-:W-:-:S13]  /*0430*/  ISETP.GE.AND.EX P0, PT, RZ, UR5, PT, P0 ;  /* 0x00000005ff007c0c */ /* 0x000fda000bf06300 */
[----:B------:R-:W-:Y:S05]  /*0440*/  @P0 BRA `(.L_x_42) ;  /* 0x00000018001c0947 */ /* 0x000fea0003800000 */
[----:B------:R-:W-:Y:S02]  /*0450*/  IMAD.MOV.U32 R7, RZ, RZ, R2 ;  /* 0x000000ffff077224 */ /* 0x000fe400078e0002 */
[----:B------:R-:W-:-:S07]  /*0460*/  IMAD.MOV.U32 R6, RZ, RZ, RZ ;  /* 0x000000ffff067224 */ /* 0x000fce00078e00ff */
.L_x_57:
[----:B-1----:R-:W1:Y:S01]  /*0470*/  LDCU.64 UR4, c[0x0][0x3a8] ;  /* 0x00007500ff0477ac */ /* 0x002e620008000a00 */
[----:B------:R-:W-:Y:S01]  /*0480*/  BSSY.RECONVERGENT B2, `(.L_x_43) ;  /* 0x000017d000027945 */ /* 0x000fe20003800200 */
[----:B-1----:R-:W-:-:S04]  /*0490*/  ISETP.GE.U32.AND P0, PT, R0, UR4, PT ;  /* 0x0000000400007c0c */ /* 0x002fc8000bf06070 */
[----:B------:R-:W-:-:S13]  /*04a0*/  ISETP.GE.AND.EX P0, PT, RZ, UR5, PT, P0 ;  /* 0x00000005ff007c0c */ /* 0x000fda000bf06300 */
[----:B------:R-:W-:Y:S05]  /*04b0*/  @P0 BRA `(.L_x_44) ;  /* 0x0000001400e40947 */ /* 0x000fea0003800000 */
[----:B------:R-:W1:Y:S01]  /*04c0*/  LDCU.128 UR4, c[0x0][0x3b0] ;  /* 0x00007600ff0477ac */ /* 0x000e620008000c00 */
[----:B------:R-:W-:Y:S02]  /*04d0*/  IADD3 R11, P0, PT, R4, -UR24, RZ ;  /* 0x80000018040b7c10 */ /* 0x000fe4000ff1e0ff */
[----:B------:R-:W-:Y:S01]  /*04e0*/  ISETP.LT.U32.AND P3, PT, R7, R4, PT ;  /* 0x000000040700720c */ /* 0x000fe20003f61070 */
[----:B------:R-:W-:Y:S01]  /*04f0*/  UIADD3 UR27, UP0, UPT, URZ, -UR24, URZ ;  /* 0x80000018ff1b7290 */ /* 0x000fe2000ff1e0ff */
[----:B------:R-:W-:Y:S01]  /*0500*/  IADD3.X R10, PT, PT, R5, ~UR26, RZ, P0, !PT ;  /* 0x8000001a050a7c10 */ /* 0x000fe200087fe4ff */
[----:B------:R-:W2:Y:S01]  /*0510*/  LDCU UR17, c[0x0][0x398] ;  /* 0x00007300ff1177ac */ /* 0x000ea20008000800 */
[----:B------:R-:W-:Y:S01]  /*0520*/  ISETP.LT.AND.EX P3, PT, R6, R5, PT, P3 ;  /* 0x000000050600720c */ /* 0x000fe20003f61330 */
[----:B------:R-:W3:Y:S02]  /*0530*/  LDCU UR29, c[0x0][0x398] ;  /* 0x00007300ff1d77ac */ /* 0x000ee40008000800 */
[----:B------:R-:W-:-:S02]  /*0540*/  IMAD.U32 R8, RZ, RZ, UR27 ;  /* 0x0000001bff087e24 */ /* 0x000fc4000f8e00ff */
[----:B------:R-:W-:Y:S01]  /*0550*/  IMAD R10, R10, UR10, RZ ;  /* 0x0000000a0a0a7c24 */ /* 0x000fe2000f8e02ff */
[----:B------:R-:W3:Y:S01]  /*0560*/  LDCU.64 UR30, c[0x0][0x3a8] ;  /* 0x00007500ff1e77ac */ /* 0x000ee20008000a00 */
[----:B------:R-:W-:Y:S02]  /*0570*/  UIADD3.X UR28, UPT, UPT, URZ, ~UR26, URZ, UP0, !UPT ;  /* 0x8000001aff1c7290 */ /* 0x000fe400087fe4ff */
[----:B------:R-:W-:-:S04]  /*0580*/  ULOP3.LUT UR19, URZ, UR24, URZ, 0x33, !UPT ;  /* 0x00000018ff137292 */ /* 0x000fc8000f8e33ff */
[----:B------:R-:W-:Y:S01]  /*0590*/  IMAD.U32 R9, RZ, RZ, UR28 ;  /* 0x0000001cff097e24 */ /* 0x000fe2000f8e00ff */
[----:B-1----:R-:W-:Y:S02]  /*05a0*/  UIADD3 UR6, UP1, UPT, UR19, UR6, URZ ;  /* 0x0000000613067290 */ /* 0x002fe4000ff3e0ff */
[----:B------:R-:W-:Y:S01]  /*05b0*/  USHF.R.S32.HI UR20, URZ, 0x1f, UR19 ;  /* 0x0000001fff147899 */ /* 0x000fe20008011413 */
[C---:B------:R-:W-:Y:S01]  /*05c0*/  IMAD.WIDE.U32 R8, R11.reuse, UR10, R8 ;  /* 0x0000000a0b087c25 */ /* 0x040fe2000f8e0008 */
[----:B------:R-:W-:Y:S02]  /*05d0*/  UIADD3 UR4, UP0, UPT, UR19, UR4, URZ ;  /* 0x0000000413047290 */ /* 0x000fe4000ff1e0ff */
[----:B------:R-:W-:Y:S01]  /*05e0*/  UIADD3.X UR7, UPT, UPT, UR20, UR7, URZ, UP1, !UPT ;  /* 0x0000000714077290 */ /* 0x000fe20008ffe4ff */
[----:B------:R-:W-:Y:S01]  /*05f0*/  IMAD R11, R11, UR15, R10 ;  /* 0x0000000f0b0b7c24 */ /* 0x000fe2000f8e020a */
[C---:B------:R-:W-:Y:S01]  /*0600*/  IADD3 R8, P1, PT, R7.reuse, R8, RZ ;  /* 0x0000000807087210 */ /* 0x040fe20007f3e0ff */
[----:B------:R-:W-:Y:S01]  /*0610*/  UIADD3.X UR5, UPT, UPT, UR20, UR5, URZ, UP0, !UPT ;  /* 0x0000000514057290 */ /* 0x000fe200087fe4ff */
[----:B------:R-:W-:Y:S01]  /*0620*/  SEL R10, R7, R4, P3 ;  /* 0x00000004070a7207 */ /* 0x000fe20001800000 */
[----:B--2---:R-:W-:Y:S01]  /*0630*/  USHF.R.S32.HI UR17, URZ, 0x1f, UR17 ;  /* 0x0000001fff117899 */ /* 0x004fe20008011411 */
[----:B------:R-:W-:Y:S01]  /*0640*/  IADD3.X R9, PT, PT, R6, R9, R11, P1, !PT ;  /* 0x0000000906097210 */ /* 0x000fe20000ffe40b */
[----:B---3--:R-:W-:Y:S01]  /*0650*/  UIADD3 URZ, UP1, UP0, -UR29, 0x1, UR30 ;  /* 0x000000011dff7890 */ /* 0x008fe2000f83e11e */
[----:B------:R-:W-:-:S02]  /*0660*/  ISETP.GT.U32.AND P2, PT, R4, UR6, PT ;  /* 0x0000000604007c0c */ /* 0x000fc4000bf44070 */
[----:B------:R-:W-:Y:S01]  /*0670*/  ISETP.GE.U32.AND P0, PT, R10, UR24, PT ;  /* 0x000000180a007c0c */ /* 0x000fe2000bf06070 */
[----:B------:R-:W-:Y:S01]  /*0680*/  UIADD3.X UR17, UPT, UPT, ~UR17, URZ, UR31, UP1, UP0 ;  /* 0x000000ff11117290 */ /* 0x000fe20008fe051f */
[----:B------:R-:W-:Y:S01]  /*0690*/  IMAD R9, R9, UR16, RZ ;  /* 0x0000001009097c24 */ /* 0x000fe2000f8e02ff */
[----:B------:R-:W-:Y:S01]  /*06a0*/  UISETP.GT.AND UP0, UPT, UR18, URZ, UPT ;  /* 0x000000ff1200728c */ /* 0x000fe2000bf04270 */
[----:B------:R-:W-:Y:S02]  /*06b0*/  ISETP.GT.U32.AND P1, PT, R7, UR4, PT ;  /* 0x0000000407007c0c */ /* 0x000fe4000bf24070 */
[----:B------:R-:W-:Y:S01]  /*06c0*/  SEL R10, R6, R5, P3 ;  /* 0x00000005060a7207 */ /* 0x000fe20001800000 */
[C---:B------:R-:W-:Y:S01]  /*06d0*/  IMAD R11, R8.reuse, UR17, R9 ;  /* 0x00000011080b7c24 */ /* 0x040fe2000f8e0209 */
[----:B------:R-:W-:Y:S01]  /*06e0*/  ISETP.GT.AND.EX P2, PT, R5, UR7, PT, P2 ;  /* 0x0000000705007c0c */ /* 0x000fe2000bf44320 */
[----:B------:R-:W-:Y:S01]  /*06f0*/  IMAD.WIDE.U32 R8, R8, UR16, RZ ;  /* 0x0000001008087c25 */ /* 0x000fe2000f8e00ff */
[----:B------:R-:W-:-:S02]  /*0700*/  ISETP.GE.AND.EX P0, PT, R10, UR26, PT, P0 ;  /* 0x0000001a0a007c0c */ /* 0x000fc4000bf06300 */
[----:B------:R-:W-:Y:S01]  /*0710*/  ISETP.GT.OR.EX P1, PT, R6, UR5, P2, P1 ;  /* 0x0000000506007c0c */ /* 0x000fe20009724710 */
[----:B------:R-:W-:Y:S01]  /*0720*/  IMAD.IADD R23, R9, 0x1, R11 ;  /* 0x0000000109177824 */ /* 0x000fe200078e020b */
[----:B------:R-:W-:Y:S11]  /*0730*/  BRA.U UP0, `(.L_x_45) ;  /* 0x0000000100687547 */ /* 0x000ff6000b800000 */
[----:B------:R-:W1:Y:S01]  /*0740*/  LDCU.64 UR4, c[0x0][0x388] ;  /* 0x00007100ff0477ac */ /* 0x000e620008000a00 */
[--C-:B------:R-:W-:Y:S01]  /*0750*/  IADD3 R8, P2, P3, R8, -UR24, R0.reuse ;  /* 0x8000001808087c10 */ /* 0x100fe2000fb5e000 */
[----:B------:R-:W-:Y:S02]  /*0760*/  IMAD.MOV.U32 R10, RZ, RZ, R0 ;  /* 0x000000ffff0a7224 */ /* 0x000fe400078e0000 */
[----:B------:R-:W-:Y:S01]  /*0770*/  IMAD.MOV.U32 R11, RZ, RZ, RZ ;  /* 0x000000ffff0b7224 */ /* 0x000fe200078e00ff */
[----:B------:R-:W-:Y:S02]  /*0780*/  IADD3.X R13, PT, PT, R23, ~UR26, RZ, P2, P3 ;  /* 0x8000001a170d7c10 */ /* 0x000fe400097e64ff */
[----:B-1----:R-:W-:-:S04]  /*0790*/  LEA R12, P4, R8, UR4, 0x2 ;  /* 0x00000004080c7c11 */ /* 0x002fc8000f8810ff */
[----:B------:R-:W-:-:S09]  /*07a0*/  LEA.HI.X R13, R8, UR5, R13, 0x2, P4 ;  /* 0x00000005080d7c11 */ /* 0x000fd2000a0f140d */
.L_x_46:
[C---:B------:R-:W-:Y:S01]  /*07b0*/  ISETP.LT.U32.AND P2, PT, R10.reuse, UR24, PT ;  /* 0x000000180a007c0c */ /* 0x040fe2000bf41070 */
[----:B------:R-:W1:Y:S01]  /*07c0*/  LDCU.64 UR4, c[0x0][0x3a8] ;  /* 0x00007500ff0477ac */ /* 0x000e620008000a00 */
[----:B------:R-:W-:Y:S01]  /*07d0*/  ISETP.GT.U32.AND P3, PT, R10, UR11, PT ;  /* 0x0000000b0a007c0c */ /* 0x000fe2000bf64070 */
[----:B------:R-:W-:Y:S01]  /*07e0*/  IMAD.U32 R15, RZ, RZ, UR8 ;  /* 0x00000008ff0f7e24 */ /* 0x000fe2000f8e00ff */
[C---:B------:R-:W-:Y:S01]  /*07f0*/  ISETP.LT.OR.EX P2, PT, R11.reuse, UR26, !P0, P2 ;  /* 0x0000001a0b007c0c */ /* 0x040fe2000c741720 */
[----:B------:R-:W-:Y:S01]  /*0800*/  IMAD.U32 R14, RZ, RZ, UR8 ;  /* 0x00000008ff0e7e24 */ /* 0x000fe2000f8e00ff */
[----:B------:R-:W-:-:S04]  /*0810*/  ISETP.GT.OR.EX P3, PT, R11, UR14, P1, P3 ;  /* 0x0000000e0b007c0c */ /* 0x000fc80008f64730 */
[----:B------:R-:W-:-:S13]  /*0820*/  PLOP3.LUT P2, PT, P2, P3, PT, 0xf8, 0x8f ;  /* 0x00000000008f781c */ /* 0x000fda0001747f70 */
[----:B------:R-:W-:Y:S01]  /*0830*/  @!P2 IMAD.MOV.U32 R8, RZ, RZ, R12 ;  /* 0x000000ffff08a224 */ /* 0x000fe200078e000c */
[----:B------:R-:W-:Y:S01]  /*0840*/  LEA R12, P3, R15, R12, 0x2 ;  /* 0x0000000c0f0c7211 */ /* 0x000fe200078610ff */
[----:B------:R-:W-:-:S03]  /*0850*/  @!P2 IMAD.MOV.U32 R9, RZ, RZ, R13 ;  /* 0x000000ffff09a224 */ /* 0x000fc600078e000d */
[----:B------:R-:W-:Y:S02]  /*0860*/  LEA.HI.X R13, R14, R13, RZ, 0x2, P3 ;  /* 0x0000000d0e0d7211 */ /* 0x000fe400018f14ff */
[----:B0-----:R2:W-:Y:S01]  /*0870*/  @!P2 STG.E desc[UR22][R8.64], R3 ;  /* 0x000000030800a986 */ /* 0x0015e2000c101916 */
[----:B------:R-:W-:-:S05]  /*0880*/  IADD3 R10, P2, PT, R10, UR8, RZ ;  /* 0x000000080a0a7c10 */ /* 0x000fca000ff5e0ff */
[----:B------:R-:W-:Y:S01]  /*0890*/  IMAD.X R11, RZ, RZ, R11, P2 ;  /* 0x000000ffff0b7224 */ /* 0x000fe200010e060b */
[----:B-1----:R-:W-:-:S04]  /*08a0*/  ISETP.GE.U32.AND P2, PT, R10, UR4, PT ;  /* 0x000000040a007c0c */ /* 0x002fc8000bf46070 */
[----:B------:R-:W-:-:S13]  /*08b0*/  ISETP.GE.AND.EX P2, PT, R11, UR5, PT, P2 ;  /* 0x000000050b007c0c */ /* 0x000fda000bf46320 */
[----:B--2---:R-:W-:Y:S05]  /*08c0*/  @!P2 BRA `(.L_x_46) ;  /* 0xfffffffc00b8a947 */ /* 0x004fea000383ffff */
[----:B------:R-:W-:Y:S05]  /*08d0*/  BRA `(.L_x_44) ;  /* 0x0000001000dc7947 */ /* 0x000fea0003800000 */
.L_x_45:
[----:B------:R-:W1:Y:S01]  /*08e0*/  LDCU.64 UR4, c[0x0][0x3b0] ;  /* 0x00007600ff0477ac */ /* 0x000e620008000a00 */
[----:B------:R-:W-:Y:S01]  /*08f0*/  IMAD.MOV.U32 R10, RZ, RZ, R7 ;  /* 0x000000ffff0a7224 */ /* 0x000fe200078e0007 */
[----:B------:R-:W-:Y:S01]  /*0900*/  IADD3 R8, P2, PT, R8, -UR24, RZ ;  /* 0x8000001808087c10 */ /* 0x000fe2000ff5e0ff */
[----:B------:R-:W-:Y:S02]  /*0910*/  IMAD.MOV.U32 R11, RZ, RZ, R6 ;  /* 0x000000ffff0b7224 */ /* 0x000fe400078e0006 */
[----:B------:R-:W-:Y:S01]  /*0920*/  IMAD.MOV.U32 R22, RZ, RZ, RZ ;  /* 0x000000ffff167224 */ /* 0x000fe200078e00ff */
[----:B------:R-:W-:Y:S01]  /*0930*/  IADD3.X R23, PT, PT, R23, ~UR26, RZ, P2, !PT ;  /* 0x8000001a17177c10 */ /* 0x000fe200097fe4ff */
[----:B-1----:R-:W-:Y:S02]  /*0940*/  IMAD R9, R5, UR4, RZ ;  /* 0x0000000405097c24 */ /* 0x002fe4000f8e02ff */
[----:B------:R-:W-:-:S04]  /*0950*/  IMAD.WIDE.U32 R10, R4, UR4, R10 ;  /* 0x00000004040a7c25 */ /* 0x000fc8000f8e000a */
[----:B------:R-:W-:Y:S02]  /*0960*/  IMAD R13, R4, UR5, R9 ;  /* 0x00000005040d7c24 */ /* 0x000fe4000f8e0209 */
[----:B------:R-:W-:Y:S02]  /*0970*/  IMAD.MOV.U32 R9, RZ, RZ, R0 ;  /* 0x000000ffff097224 */ /* 0x000fe400078e0000 */
[----:B------:R-:W-:-:S07]  /*0980*/  IMAD.IADD R24, R11, 0x1, R13 ;  /* 0x000000010b187824 */ /* 0x000fce00078e020d */
.L_x_56:
[C---:B------:R-:W-:Y:S01]  /*0990*/  ISETP.LT.U32.AND P2, PT, R9.reuse, UR24, PT ;  /* 0x0000001809007c0c */ /* 0x040fe2000bf41070 */
[----:B------:R-:W-:Y:S01]  /*09a0*/  BSSY.RECONVERGENT B3, `(.L_x_47) ;  /* 0x0000124000037945 */ /* 0x000fe20003800200 */
[----:B------:R-:W-:Y:S02]  /*09b0*/  ISETP.GT.U32.AND P3, PT, R9, UR11, PT ;  /* 0x0000000b09007c0c */ /* 0x000fe4000bf64070 */
[C---:B------:R-:W-:Y:S02]  /*09c0*/  ISETP.LT.OR.EX P2, PT, R22.reuse, UR26, !P0, P2 ;  /* 0x0000001a16007c0c */ /* 0x040fe4000c741720 */
[----:B------:R-:W-:-:S04]  /*09d0*/  ISETP.GT.OR.EX P3, PT, R22, UR14, P1, P3 ;  /* 0x0000000e16007c0c */ /* 0x000fc80008f64730 */
[----:B------:R-:W-:-:S13]  /*09e0*/  PLOP3.LUT P2, PT, P2, P3, PT, 0xf8, 0x8f ;  /* 0x00000000008f781c */ /* 0x000fda0001747f70 */
[----:B-1----:R-:W-:Y:S05]  /*09f0*/  @P2 BRA `(.L_x_48) ;  /* 0x0000001000782947 */ /* 0x002fea0003800000 */
[----:B------:R-:W1:Y:S01]  /*0a00*/  LDCU.64 UR4, c[0x0][0x3a8] ;  /* 0x00007500ff0477ac */ /* 0x000e620008000a00 */
[----:B------:R-:W-:Y:S01]  /*0a10*/  IMAD.MOV.U32 R12, RZ, RZ, R9 ;  /* 0x000000ffff0c7224 */ /* 0x000fe200078e0009 */
[----:B------:R-:W-:Y:S01]  /*0a20*/  CS2R R26, SRZ ;  /* 0x00000000001a7805 */ /* 0x000fe2000001ff00 */
[----:B------:R-:W-:Y:S01]  /*0a30*/  IMAD.MOV.U32 R13, RZ, RZ, R22 ;  /* 0x000000ffff0d7224 */ /* 0x000fe200078e0016 */
[----:B------:R-:W-:Y:S01]  /*0a40*/  UISETP.GE.U32.AND UP0, UPT, UR18, 0x10, UPT ;  /* 0x000000101200788c */ /* 0x000fe2000bf06070 */
[----:B-1----:R-:W-:Y:S02]  /*0a50*/  IMAD R15, R24, UR4, RZ ;  /* 0x00000004180f7c24 */ /* 0x002fe4000f8e02ff */
[----:B------:R-:W-:-:S04]  /*0a60*/  IMAD.WIDE.U32 R12, R10, UR4, R12 ;  /* 0x000000040a0c7c25 */ /* 0x000fc8000f8e000c */
[----:B------:R-:W-:-:S04]  /*0a70*/  IMAD R15, R10, UR5, R15 ;  /* 0x000000050a0f7c24 */ /* 0x000fc8000f8e020f */
[----:B------:R-:W-:Y:S01]  /*0a80*/  IMAD.IADD R25, R13, 0x1, R15 ;  /* 0x000000010d197824 */ /* 0x000fe200078e020f */
[----:B------:R-:W-:Y:S06]  /*0a90*/  BRA.U !UP0, `(.L_x_49) ;  /* 0x0000000508e47547 */ /* 0x000fec000b800000 */
[----:B------:R-:W-:Y:S01]  /*0aa0*/  CS2R R26, SRZ ;  /* 0x00000000001a7805 */ /* 0x000fe2000001ff00 */
[----:B------:R-:W1:Y:S01]  /*0ab0*/  LDCU.64 UR4, c[0x0][0x380] ;  /* 0x00007000ff0477ac */ /* 0x000e620008000a00 */
[----:B------:R-:W-:-:S05]  /*0ac0*/  NOP ;  /* 0x0000000000007918 */ /* 0x000fca0000000000 */
.L_x_50:
[----:B------:R-:W2:Y:S02]  /*0ad0*/  LDC.64 R20, c[0x0][0x390] ;  /* 0x0000e400ff147b82 */ /* 0x000ea40000000a00 */
[----:B--2---:R-:W-:-:S05]  /*0ae0*/  IMAD.WIDE.U32 R20, R26, 0x8, R20 ;  /* 0x000000081a147825 */ /* 0x004fca00078e0014 */
[----:B0-----:R-:W2:Y:S04]  /*0af0*/  LDG.E.64 R14, desc[UR22][R20.64] ;  /* 0x00000016140e7981 */ /* 0x001ea8000c1e1b00 */
[----:B------:R-:W3:Y:S01]  /*0b00*/  LDG.E.64 R18, desc[UR22][R20.64+0x8] ;  /* 0x0000081614127981 */ /* 0x000ee2000c1e1b00 */
[----:B--2---:R-:W-:-:S05]  /*0b10*/  IADD3 R16, P2, PT, R14, R12, RZ ;  /* 0x0000000c0e107210 */ /* 0x004fca0007f5e0ff */
[----:B------:R-:W-:Y:S01]  /*0b20*/  IMAD.X R15, R15, 0x1, R25, P2 ;  /* 0x000000010f0f7824 */ /* 0x000fe200010e0619 */
[----:B-1----:R-:W-:-:S04]  /*0b30*/  LEA R14, P2, R16, UR4, 0x2 ;  /* 0x00000004100e7c11 */ /* 0x002fc8000f8410ff */
[----:B------:R-:W-:Y:S02]  /*0b40*/  LEA.HI.X R15, R16, UR5, R15, 0x2, P2 ;  /* 0x00000005100f7c11 */ /* 0x000fe400090f140f */
[----:B------:R-:W2:Y:S04]  /*0b50*/  LDG.E.64 R16, desc[UR22][R20.64+0x10] ;  /* 0x0000101614107981 */ /* 0x000ea8000c1e1b00 */
[----:B------:R-:W4:Y:S04]  /*0b60*/  LDG.E R28, desc[UR22][R14.64] ;  /* 0x000000160e1c7981 */ /* 0x000f28000c1e1900 */
[----:B------:R-:W5:Y:S01]  /*0b70*/  LDG.E.64 R14, desc[UR22][R20.64+0x18] ;  /* 0x00001816140e7981 */ /* 0x000f62000c1e1b00 */
[----:B---3--:R-:W-:-:S05]  /*0b80*/  IADD3 R18, P2, PT, R18, R12, RZ ;  /* 0x0000000c12127210 */ /* 0x008fca0007f5e0ff */
[----:B------:R-:W-:Y:S02]  /*0b90*/  IMAD.X R19, R19, 0x1, R25, P2 ;  /* 0x0000000113137824 */ /* 0x000fe400010e0619 */
[----:B----4-:R-:W-:Y:S01]  /*0ba0*/  FADD R27, R28, R27 ;  /* 0x0000001b1c1b7221 */ /* 0x010fe20000000000 */
[----:B------:R-:W-:-:S04]  /*0bb0*/  LEA R28, P2, R18, UR4, 0x2 ;  /* 0x00000004121c7c11 */ /* 0x000fc8000f8410ff */
[----:B------:R-:W-:Y:S02]  /*0bc0*/  LEA.HI.X R29, R18, UR5, R19, 0x2, P2 ;  /* 0x00000005121d7c11 */ /* 0x000fe400090f1413 */
[----:B--2---:R-:W-:-:S03]  /*0bd0*/  IADD3 R18, P2, PT, R16, R12, RZ ;  /* 0x0000000c10127210 */ /* 0x004fc60007f5e0ff */
[----:B------:R-:W2:Y:S02]  /*0be0*/  LDG.E R28, desc[UR22][R28.64] ;  /* 0x000000161c1c7981 */ /* 0x000ea4000c1e1900 */
[----:B------:R-:W-:Y:S01]  /*0bf0*/  IMAD.X R17, R17, 0x1, R25, P2 ;  /* 0x0000000111117824 */ /* 0x000fe200010e0619 */
[----:B------:R-:W-:-:S04]  /*0c00*/  LEA R16, P2, R18, UR4, 0x2 ;  /* 0x0000000412107c11 */ /* 0x000fc8000f8410ff */
[----:B------:R-:W-:Y:S02]  /*0c10*/  LEA.HI.X R17, R18, UR5, R17, 0x2, P2 ;  /* 0x0000000512117c11 */ /* 0x000fe400090f1411 */
[----:B-----5:R-:W-:-:S03]  /*0c20*/  IADD3 R18, P2, PT, R14, R12, RZ ;  /* 0x0000000c0e127210 */ /* 0x020fc60007f5e0ff */
[----:B------:R-:W3:Y:S02]  /*0c30*/  LDG.E R16, desc[UR22][R16.64] ;  /* 0x0000001610107981 */ /* 0x000ee4000c1e1900 */
[----:B------:R-:W-:Y:S01]  /*0c40*/  IMAD.X R15, R15, 0x1, R25, P2 ;  /* 0x000000010f0f7824 */ /* 0x000fe200010e0619 */
[----:B------:R-:W-:-:S04]  /*0c50*/  LEA R14, P2, R18, UR4, 0x2 ;  /* 0x00000004120e7c11 */ /* 0x000fc8000f8410ff */
[----:B------:R-:W-:-:S05]  /*0c60*/  LEA.HI.X R15, R18, UR5, R15, 0x2, P2 ;  /* 0x00000005120f7c11 */ /* 0x000fca00090f140f */
[----:B------:R-:W4:Y:S04]  /*0c70*/  LDG.E R17, desc[UR22][R14.64] ;  /* 0x000000160e117981 */ /* 0x000f28000c1e1900 */
[----:B------:R-:W5:Y:S01]  /*0c80*/  LDG.E.64 R14, desc[UR22][R20.64+0x20] ;  /* 0x00002016140e7981 */ /* 0x000f62000c1e1b00 */
[----:B--2---:R-:W-:Y:S01]  /*0c90*/  FADD R19, R27, R28 ;  /* 0x0000001c1b137221 */ /* 0x004fe20000000000 */
[----:B-----5:R-:W-:-:S05]  /*0ca0*/  IADD3 R18, P2, PT, R14, R12, RZ ;  /* 0x0000000c0e127210 */ /* 0x020fca0007f5e0ff */
[----:B------:R-:W-:Y:S01]  /*0cb0*/  IMAD.X R27, R15, 0x1, R25, P2 ;  /* 0x000000010f1b7824 */ /* 0x000fe200010e0619 */
[----:B------:R-:W-:-:S04]  /*0cc0*/  LEA R28, P2, R18, UR4, 0x2 ;  /* 0x00000004121c7c11 */ /* 0x000fc8000f8410ff */
[----:B------:R-:W-:-:S05]  /*0cd0*/  LEA.HI.X R29, R18, UR5, R27, 0x2, P2 ;  /* 0x00000005121d7c11 */ /* 0x000fca00090f141b */
[----:B------:R-:W2:Y:S04]  /*0ce0*/  LDG.E R27, desc[UR22][R28.64] ;  /* 0x000000161c1b7981 */ /* 0x000ea8000c1e1900 */
[----:B------:R-:W5:Y:S01]  /*0cf0*/  LDG.E.64 R28, desc[UR22][R20.64+0x28] ;  /* 0x00002816141c7981 */ /* 0x000f62000c1e1b00 */
[----:B---3--:R-:W-:-:S03]  /*0d00*/  FADD R16, R19, R16 ;  /* 0x0000001013107221 */ /* 0x008fc60000000000 */
[----:B------:R-:W3:Y:S01]  /*0d10*/  LDG.E.64 R18, desc[UR22][R20.64+0x30] ;  /* 0x0000301614127981 */ /* 0x000ee2000c1e1b00 */
[----:B----4-:R-:W-:-:S03]  /*0d20*/  FADD R14, R16, R17 ;  /* 0x00000011100e7221 */ /* 0x010fc60000000000 */
[----:B------:R-:W4:Y:S01]  /*0d30*/  LDG.E.64 R16, desc[UR22][R20.64+0x38] ;  /* 0x0000381614107981 */ /* 0x000f22000c1e1b00 */
[----:B--2---:R-:W-:Y:S01]  /*0d40*/  FADD R27, R14, R27 ;  /* 0x0000001b0e1b7221 */ /* 0x004fe20000000000 */
[----:B-----5:R-:W-:-:S05]  /*0d50*/  IADD3 R15, P2, PT, R28, R12, RZ ;  /* 0x0000000c1c0f7210 */ /* 0x020fca0007f5e0ff */
[----:B------:R-:W-:Y:S01]  /*0d60*/  IMAD.X R28, R29, 0x1, R25, P2 ;  /* 0x000000011d1c7824 */ /* 0x000fe200010e0619 */
[----:B------:R-:W-:-:S04]  /*0d70*/  LEA R14, P2, R15, UR4, 0x2 ;  /* 0x000000040f0e7c11 */ /* 0x000fc8000f8410ff */
[----:B------:R-:W-:-:S05]  /*0d80*/  LEA.HI.X R15, R15, UR5, R28, 0x2, P2 ;  /* 0x000000050f0f7c11 */ /* 0x000fca00090f141c */
[----:B------:R-:W2:Y:S04]  /*0d90*/  LDG.E R28, desc[UR22][R14.64] ;  /* 0x000000160e1c7981 */ /* 0x000ea8000c1e1900 */
[----:B------:R-:W5:Y:S01]  /*0da0*/  LDG.E.64 R14, desc[UR22][R20.64+0x40] ;  /* 0x00004016140e7981 */ /* 0x000f62000c1e1b00 */
[----:B---3--:R-:W-:-:S05]  /*0db0*/  IADD3 R29, P2, PT, R18, R12, RZ ;  /* 0x0000000c121d7210 */ /* 0x008fca0007f5e0ff */
[----:B------:R-:W-:Y:S01]  /*0dc0*/  IMAD.X R19, R19, 0x1, R25, P2 ;  /* 0x0000000113137824 */ /* 0x000fe200010e0619 */
[----:B------:R-:W-:-:S04]  /*0dd0*/  LEA R18, P2, R29, UR4, 0x2 ;  /* 0x000000041d127c11 */ /* 0x000fc8000f8410ff */
[----:B------:R-:W-:Y:S02]  /*0de0*/  LEA.HI.X R19, R29, UR5, R19, 0x2, P2 ;  /* 0x000000051d137c11 */ /* 0x000fe400090f1413 */
[----:B----4-:R-:W-:-:S03]  /*0df0*/  IADD3 R29, P2, PT, R16, R12, RZ ;  /* 0x0000000c101d7210 */ /* 0x010fc60007f5e0ff */
[----:B------:R-:W3:Y:S02]  /*0e00*/  LDG.E R18, desc[UR22][R18.64] ;  /* 0x0000001612127981 */ /* 0x000ee4000c1e1900 */
[----:B------:R-:W-:Y:S01]  /*0e10*/  IMAD.X R17, R17, 0x1, R25, P2 ;  /* 0x0000000111117824 */ /* 0x000fe200010e0619 */
[----:B------:R-:W-:-:S04]  /*0e20*/  LEA R16, P2, R29, UR4, 0x2 ;  /* 0x000000041d107c11 */ /* 0x000fc8000f8410ff */
[----:B------:R-:W-:-:S05]  /*0e30*/  LEA.HI.X R17, R29, UR5, R17, 0x2, P2 ;  /* 0x000000051d117c11 */ /* 0x000fca00090f1411 */
[----:B------:R2:W4:Y:S02]  /*0e40*/  LDG.E R16, desc[UR22][R16.64] ;  /* 0x0000001610107981 */ /* 0x000524000c1e1900 */
        /* <DEDUP_REMOVED lines=15> */
[----:B------:R-:W-:Y:S02]  /*0f40*/  LEA.HI.X R15, R15, UR5, R28, 0x2, P2 ;  /* 0x000000050f0f7c11 */ /* 0x000fe400090f141c */
[----:B---3--:R-:W-:-:S03]  /*0f50*/  IADD3 R28, P2, PT, R18, R12, RZ ;  /* 0x0000000c121c7210 */ /* 0x008fc60007f5e0ff */
[----:B------:R-:W2:Y:S02]  /*0f60*/  LDG.E R14, desc[UR22][R14.64] ;  /* 0x000000160e0e7981 */ /* 0x000ea4000c1e1900 */
[----:B------:R-:W-:Y:S01]  /*0f70*/  IMAD.X R19, R19, 0x1, R25, P2 ;  /* 0x0000000113137824 */ /* 0x000fe200010e0619 */
[----:B------:R-:W-:-:S04]  /*0f80*/  LEA R18, P2, R28, UR4, 0x2 ;  /* 0x000000041c127c11 */ /* 0x000fc8000f8410ff */
[----:B------:R-:W-:Y:S02]  /*0f90*/  LEA.HI.X R19, R28, UR5, R19, 0x2, P2 ;  /* 0x000000051c137c11 */ /* 0x000fe400090f1413 */
[----:B----4-:R-:W-:-:S03]  /*0fa0*/  IADD3 R28, P2, PT, R16, R12, RZ ;  /* 0x0000000c101c7210 */ /* 0x010fc60007f5e0ff */
[----:B------:R-:W3:Y:S02]  /*0fb0*/  LDG.E R18, desc[UR22][R18.64] ;  /* 0x0000001612127981 */ /* 0x000ee4000c1e1900 */
[----:B------:R-:W-:Y:S01]  /*0fc0*/  IMAD.X R17, R17, 0x1, R25, P2 ;  /* 0x0000000111117824 */ /* 0x000fe200010e0619 */
[----:B------:R-:W-:-:S04]  /*0fd0*/  LEA R16, P2, R28, UR4, 0x2 ;  /* 0x000000041c107c11 */ /* 0x000fc8000f8410ff */
[----:B------:R-:W-:Y:S02]  /*0fe0*/  LEA.HI.X R17, R28, UR5, R17, 0x2, P2 ;  /* 0x000000051c117c11 */ /* 0x000fe400090f1411 */
[----:B------:R-:W4:Y:S04]  /*0ff0*/  LDG.E.64 R28, desc[UR22][R20.64+0x60] ;  /* 0x00006016141c7981 */ /* 0x000f28000c1e1b00 */
[----:B------:R-:W5:Y:S04]  /*1000*/  LDG.E R15, desc[UR22][R16.64] ;  /* 0x00000016100f7981 */ /* 0x000f68000c1e1900 */
[----:B------:R-:W5:Y:S01]  /*1010*/  LDG.E.64 R16, desc[UR22][R20.64+0x68] ;  /* 0x0000681614107981 */ /* 0x000f62000c1e1b00 */
[----:B--2---:R-:W-:-:S04]  /*1020*/  FADD R27, R27, R14 ;  /* 0x0000000e1b1b7221 */ /* 0x004fc80000000000 */
[----:B---3--:R-:W-:Y:S01]  /*1030*/  FADD R14, R27, R18 ;  /* 0x000000121b0e7221 */ /* 0x008fe20000000000 */
[----:B----4-:R-:W-:-:S05]  /*1040*/  IADD3 R27, P2, PT, R28, R12, RZ ;  /* 0x0000000c1c1b7210 */ /* 0x010fca0007f5e0ff */
[----:B------:R-:W-:Y:S01]  /*1050*/  IMAD.X R28, R29, 0x1, R25, P2 ;  /* 0x000000011d1c7824 */ /* 0x000fe200010e0619 */
[----:B------:R-:W-:-:S04]  /*1060*/  LEA R18, P2, R27, UR4, 0x2 ;  /* 0x000000041b127c11 */ /* 0x000fc8000f8410ff */
[----:B------:R-:W-:Y:S01]  /*1070*/  LEA.HI.X R19, R27, UR5, R28, 0x2, P2 ;  /* 0x000000051b137c11 */ /* 0x000fe200090f141c */
[----:B-----5:R-:W-:Y:S02]  /*1080*/  FADD R28, R14, R15 ;  /* 0x0000000f0e1c7221 */ /* 0x020fe40000000000 */
[----:B------:R-:W2:Y:S04]  /*1090*/  LDG.E.64 R14, desc[UR22][R20.64+0x70] ;  /* 0x00007016140e7981 */ /* 0x000ea8000c1e1b00 */
[----:B------:R0:W3:Y:S04]  /*10a0*/  LDG.E R27, desc[UR22][R18.64] ;  /* 0x00000016121b7981 */ /* 0x0000e8000c1e1900 */
[----:B------:R-:W4:Y:S01]  /*10b0*/  LDG.E.64 R18, desc[UR22][R20.64+0x78] ;  /* 0x0000781614127981 */ /* 0x000f22000c1e1b00 */
[----:B------:R-:W-:-:S05]  /*10c0*/  IADD3 R29, P2, PT, R16, R12, RZ ;  /* 0x0000000c101d7210 */ /* 0x000fca0007f5e0ff */
[----:B------:R-:W-:Y:S01]  /*10d0*/  IMAD.X R17, R17, 0x1, R25, P2 ;  /* 0x0000000111117824 */ /* 0x000fe200010e0619 */
[----:B------:R-:W-:-:S04]  /*10e0*/  LEA R16, P2, R29, UR4, 0x2 ;  /* 0x000000041d107c11 */ /* 0x000fc8000f8410ff */
[----:B------:R-:W-:-:S05]  /*10f0*/  LEA.HI.X R17, R29, UR5, R17, 0x2, P2 ;  /* 0x000000051d117c11 */ /* 0x000fca00090f1411 */
[----:B------:R-:W5:Y:S01]  /*1100*/  LDG.E R16, desc[UR22][R16.64] ;  /* 0x0000001610107981 */ /* 0x000f62000c1e1900 */
[----:B--2---:R-:W-:-:S05]  /*1110*/  IADD3 R29, P2, PT, R14, R12, RZ ;  /* 0x0000000c0e1d7210 */ /* 0x004fca0007f5e0ff */
[----:B------:R-:W-:Y:S01]  /*1120*/  IMAD.X R15, R15, 0x1, R25, P2 ;  /* 0x000000010f0f7824 */ /* 0x000fe200010e0619 */
[----:B------:R-:W-:-:S04]  /*1130*/  LEA R14, P2, R29, UR4, 0x2 ;  /* 0x000000041d0e7c11 */ /* 0x000fc8000f8410ff */
[----:B------:R-:W-:Y:S02]  /*1140*/  LEA.HI.X R15, R29, UR5, R15, 0x2, P2 ;  /* 0x000000051d0f7c11 */ /* 0x000fe400090f140f */
[----:B----4-:R-:W-:-:S04]  /*1150*/  IADD3 R29, P2, PT, R18, R12, RZ ;  /* 0x0000000c121d7210 */ /* 0x010fc80007f5e0ff */
[----:B------:R-:W2:Y:S01]  /*1160*/  LDG.E R15, desc[UR22][R14.64] ;  /* 0x000000160e0f7981 */ /* 0x000ea2000c1e1900 */
[----:B------:R-:W-:Y:S01]  /*1170*/  IMAD.X R20, R19, 0x1, R25, P2 ;  /* 0x0000000113147824 */ /* 0x000fe200010e0619 */
[----:B0-----:R-:W-:-:S04]  /*1180*/  LEA R18, P2, R29, UR4, 0x2 ;  /* 0x000000041d127c11 */ /* 0x001fc8000f8410ff */
[----:B------:R-:W-:-:S06]  /*1190*/  LEA.HI.X R19, R29, UR5, R20, 0x2, P2 ;  /* 0x000000051d137c11 */ /* 0x000fcc00090f1414 */
[----:B------:R-:W4:Y:S01]  /*11a0*/  LDG.E R19, desc[UR22][R18.64] ;  /* 0x0000001612137981 */ /* 0x000f22000c1e1900 */
[----:B------:R-:W-:Y:S02]  /*11b0*/  VIADD R26, R26, 0x10 ;  /* 0x000000101a1a7836 */ /* 0x000fe40000000000 */
[----:B---3--:R-:W-:-:S03]  /*11c0*/  FADD R27, R28, R27 ;  /* 0x0000001b1c1b7221 */ /* 0x008fc60000000000 */
[----:B------:R-:W-:Y:S01]  /*11d0*/  ISETP.NE.AND P2, PT, R26, UR25, PT ;  /* 0x000000191a007c0c */ /* 0x000fe2000bf45270 */
[----:B-----5:R-:W-:-:S04]  /*11e0*/  FADD R16, R27, R16 ;  /* 0x000000101b107221 */ /* 0x020fc80000000000 */
[----:B--2---:R-:W-:-:S04]  /*11f0*/  FADD R16, R16, R15 ;  /* 0x0000000f10107221 */ /* 0x004fc80000000000 */
[----:B----4-:R-:W-:-:S04]  /*1200*/  FADD R27, R16, R19 ;  /* 0x00000013101b7221 */ /* 0x010fc80000000000 */
[----:B------:R-:W-:Y:S05]  /*1210*/  @P2 BRA `(.L_x_50) ;  /* 0xfffffff8002c2947 */ /* 0x000fea000383ffff */
[----:B------:R-:W-:-:S07]  /*1220*/  IMAD.U32 R26, RZ, RZ, UR25 ;  /* 0x00000019ff1a7e24 */ /* 0x000fce000f8e00ff */
.L_x_49:
[----:B------:R-:W-:-:S09]  /*1230*/  ULOP3.LUT UP0, URZ, UR18, 0xf, URZ, 0xc0, !UPT ;  /* 0x0000000f12ff7892 */ /* 0x000fd2000f80c0ff */
[----:B------:R-:W-:Y:S05]  /*1240*/  BRA.U !UP0, `(.L_x_51) ;  /* 0x0000000908107547 */ /* 0x000fea000b800000 */
[----:B------:R-:W-:Y:S02]  /*1250*/  ULOP3.LUT UR4, UR18, 0xf, URZ, 0xc0, !UPT ;  /* 0x0000000f12047892 */ /* 0x000fe4000f8ec0ff */
[----:B------:R-:W-:Y:S02]  /*1260*/  ULOP3.LUT UR5, UR18, 0x7, URZ, 0xc0, !UPT ;  /* 0x0000000712057892 */ /* 0x000fe4000f8ec0ff */
[----:B------:R-:W-:Y:S02]  /*1270*/  UIADD3 UR4, UPT, UPT, UR4, -0x1, URZ ;  /* 0xffffffff04047890 */ /* 0x000fe4000fffe0ff */
[----:B------:R-:W-:Y:S02]  /*1280*/  UISETP.NE.AND UP1, UPT, UR5, URZ, UPT ;  /* 0x000000ff0500728c */ /* 0x000fe4000bf25270 */
[----:B------:R-:W-:-:S09]  /*1290*/  UISETP.GE.U32.AND UP0, UPT, UR4, 0x7, UPT ;  /* 0x000000070400788c */ /* 0x000fd2000bf06070 */
[----:B------:R-:W-:Y:S05]  /*12a0*/  BRA.U !UP0, `(.L_x_52) ;  /* 0x0000000108f07547 */ /* 0x000fea000b800000 */
[----:B------:R-:W1:Y:S01]  /*12b0*/  LDC.64 R14, c[0x0][0x390] ;  /* 0x0000e400ff0e7b82 */ /* 0x000e620000000a00 */
[----:B------:R-:W2:Y:S01]  /*12c0*/  LDCU.64 UR6, c[0x0][0x380] ;  /* 0x00007000ff0677ac */ /* 0x000ea20008000a00 */
[----:B-1----:R-:W-:-:S05]  /*12d0*/  IMAD.WIDE.U32 R14, R26, 0x8, R14 ;  /* 0x000000081a0e7825 */ /* 0x002fca00078e000e */
[----:B0-----:R-:W3:Y:S04]  /*12e0*/  LDG.E.64 R16, desc[UR22][R14.64] ;  /* 0x000000160e107981 */ /* 0x001ee8000c1e1b00 */
[----:B------:R-:W4:Y:S01]  /*12f0*/  LDG.E.64 R28, desc[UR22][R14.64+0x8] ;  /* 0x000008160e1c7981 */ /* 0x000f22000c1e1b00 */
[----:B---3--:R-:W-:-:S05]  /*1300*/  IADD3 R18, P2, PT, R16, R12, RZ ;  /* 0x0000000c10127210 */ /* 0x008fca0007f5e0ff */
[----:B------:R-:W-:Y:S01]  /*1310*/  IMAD.X R17, R17, 0x1, R25, P2 ;  /* 0x0000000111117824 */ /* 0x000fe200010e0619 */
[----:B--2---:R-:W-:-:S04]  /*1320*/  LEA R16, P2, R18, UR6, 0x2 ;  /* 0x0000000612107c11 */ /* 0x004fc8000f8410ff */
[----:B------:R-:W-:Y:S02]  /*1330*/  LEA.HI.X R17, R18, UR7, R17, 0x2, P2 ;  /* 0x0000000712117c11 */ /* 0x000fe400090f1411 */
[----:B------:R-:W2:Y:S04]  /*1340*/  LDG.E.64 R18, desc[UR22][R14.64+0x18] ;  /* 0x000018160e127981 */ /* 0x000ea8000c1e1b00 */
[----:B------:R-:W3:Y:S04]  /*1350*/  LDG.E R20, desc[UR22][R16.64] ;  /* 0x0000001610147981 */ /* 0x000ee8000c1e1900 */
[----:B------:R-:W5:Y:S01]  /*1360*/  LDG.E.64 R16, desc[UR22][R14.64+0x10] ;  /* 0x000010160e107981 */ /* 0x000f62000c1e1b00 */
[----:B----4-:R-:W-:-:S05]  /*1370*/  IADD3 R21, P2, PT, R28, R12, RZ ;  /* 0x0000000c1c157210 */ /* 0x010fca0007f5e0ff */
[----:B------:R-:W-:Y:S02]  /*1380*/  IMAD.X R28, R29, 0x1, R25, P2 ;  /* 0x000000011d1c7824 */ /* 0x000fe400010e0619 */
[----:B---3--:R-:W-:Y:S01]  /*1390*/  FADD R27, R27, R20 ;  /* 0x000000141b1b7221 */ /* 0x008fe20000000000 */
[----:B------:R-:W-:-:S04]  /*13a0*/  LEA R20, P2, R21, UR6, 0x2 ;  /* 0x0000000615147c11 */ /* 0x000fc8000f8410ff */
[----:B------:R-:W-:Y:S02]  /*13b0*/  LEA.HI.X R21, R21, UR7, R28, 0x2, P2 ;  /* 0x0000000715157c11 */ /* 0x000fe400090f141c */
[----:B-----5:R-:W-:-:S03]  /*13c0*/  IADD3 R28, P2, PT, R16, R12, RZ ;  /* 0x0000000c101c7210 */ /* 0x020fc60007f5e0ff */
[----:B------:R-:W3:Y:S02]  /*13d0*/  LDG.E R20, desc[UR22][R20.64] ;  /* 0x0000001614147981 */ /* 0x000ee4000c1e1900 */
[----:B------:R-:W-:Y:S01]  /*13e0*/  IMAD.X R17, R17, 0x1, R25, P2 ;  /* 0x0000000111117824 */ /* 0x000fe200010e0619 */
[----:B------:R-:W-:-:S04]  /*13f0*/  LEA R16, P2, R28, UR6, 0x2 ;  /* 0x000000061c107c11 */ /* 0x000fc8000f8410ff */
[----:B------:R-:W-:Y:S02]  /*1400*/  LEA.HI.X R17, R28, UR7, R17, 0x2, P2 ;  /* 0x000000071c117c11 */ /* 0x000fe400090f1411 */
[----:B--2---:R-:W-:-:S03]  /*1410*/  IADD3 R28, P2, PT, R18, R12, RZ ;  /* 0x0000000c121c7210 */ /* 0x004fc60007f5e0ff */
[----:B------:R-:W2:Y:S02]  /*1420*/  LDG.E R16, desc[UR22][R16.64] ;  /* 0x0000001610107981 */ /* 0x000ea4000c1e1900 */
[----:B------:R-:W-:Y:S01]  /*1430*/  IMAD.X R19, R19, 0x1, R25, P2 ;  /* 0x0000000113137824 */ /* 0x000fe200010e0619 */
[----:B------:R-:W-:-:S04]  /*1440*/  LEA R18, P2, R28, UR6, 0x2 ;  /* 0x000000061c127c11 */ /* 0x000fc8000f8410ff */
[----:B------:R-:W-:Y:S02]  /*1450*/  LEA.HI.X R19, R28, UR7, R19, 0x2, P2 ;  /* 0x000000071c137c11 */ /* 0x000fe400090f1413 */
[----:B------:R-:W4:Y:S04]  /*1460*/  LDG.E.64 R28, desc[UR22][R14.64+0x20] ;  /* 0x000020160e1c7981 */ /* 0x000f28000c1e1b00 */
[----:B------:R-:W5:Y:S04]  /*1470*/  LDG.E R17, desc[UR22][R18.64] ;  /* 0x0000001612117981 */ /* 0x000f68000c1e1900 */
[----:B------:R-:W5:Y:S01]  /*1480*/  LDG.E.64 R18, desc[UR22][R14.64+0x28] ;  /* 0x000028160e127981 */ /* 0x000f62000c1e1b00 */
[----:B---3--:R-:W-:-:S04]  /*1490*/  FADD R27, R27, R20 ;  /* 0x000000141b1b7221 */ /* 0x008fc80000000000 */
[----:B--2---:R-:W-:Y:S01]  /*14a0*/  FADD R16, R27, R16 ;  /* 0x000000101b107221 */ /* 0x004fe20000000000 */
[----:B----4-:R-:W-:-:S05]  /*14b0*/  IADD3 R21, P2, PT, R28, R12, RZ ;  /* 0x0000000c1c157210 */ /* 0x010fca0007f5e0ff */
[----:B------:R-:W-:Y:S01]  /*14c0*/  IMAD.X R28, R29, 0x1, R25, P2 ;  /* 0x000000011d1c7824 */ /* 0x000fe200010e0619 */
[----:B------:R-:W-:-:S04]  /*14d0*/  LEA R20, P2, R21, UR6, 0x2 ;  /* 0x0000000615147c11 */ /* 0x000fc8000f8410ff */
[----:B------:R-:W-:Y:S01]  /*14e0*/  LEA.HI.X R21, R21, UR7, R28, 0x2, P2 ;  /* 0x0000000715157c11 */ /* 0x000fe200090f141c */
[----:B-----5:R-:W-:Y:S02]  /*14f0*/  FADD R28, R16, R17 ;  /* 0x00000011101c7221 */ /* 0x020fe40000000000 */
[----:B------:R-:W2:Y:S04]  /*1500*/  LDG.E.64 R16, desc[UR22][R14.64+0x30] ;  /* 0x000030160e107981 */ /* 0x000ea8000c1e1b00 */
[----:B------:R0:W3:Y:S04]  /*1510*/  LDG.E R27, desc[UR22][R20.64] ;  /* 0x00000016141b7981 */ /* 0x0000e8000c1e1900 */
[----:B------:R-:W0:Y:S01]  /*1520*/  LDG.E.64 R20, desc[UR22][R14.64+0x38] ;  /* 0x000038160e147981 */ /* 0x000e22000c1e1b00 */
[----:B------:R-:W-:-:S05]  /*1530*/  IADD3 R29, P2, PT, R18, R12, RZ ;  /* 0x0000000c121d7210 */ /* 0x000fca0007f5e0ff */
[----:B------:R-:W-:Y:S01]  /*1540*/  IMAD.X R19, R19, 0x1, R25, P2 ;  /* 0x0000000113137824 */ /* 0x000fe200010e0619 */
[----:B------:R-:W-:-:S04]  /*1550*/  LEA R18, P2, R29, UR6, 0x2 ;  /* 0x000000061d127c11 */ /* 0x000fc8000f8410ff */
[----:B------:R-:W-:-:S05]  /*1560*/  LEA.HI.X R19, R29, UR7, R19, 0x2, P2 ;  /* 0x000000071d137c11 */ /* 0x000fca00090f1413 */
[----:B------:R-:W4:Y:S01]  /*1570*/  LDG.E R18, desc[UR22][R18.64] ;  /* 0x0000001612127981 */ /* 0x000f22000c1e1900 */
[----:B--2---:R-:W-:-:S05]  /*1580*/  IADD3 R29, P2, PT, R16, R12, RZ ;  /* 0x0000000c101d7210 */ /* 0x004fca0007f5e0ff */
[----:B------:R-:W-:Y:S01]  /*1590*/  IMAD.X R17, R17, 0x1, R25, P2 ;  /* 0x0000000111117824 */ /* 0x000fe200010e0619 */
[----:B------:R-:W-:-:S04]  /*15a0*/  LEA R16, P2, R29, UR6, 0x2 ;  /* 0x000000061d107c11 */ /* 0x000fc8000f8410ff */
[----:B------:R-:W-:Y:S02]  /*15b0*/  LEA.HI.X R17, R29, UR7, R17, 0x2, P2 ;  /* 0x000000071d117c11 */ /* 0x000fe400090f1411 */
[----:B0-----:R-:W-:-:S04]  /*15c0*/  IADD3 R20, P2, PT, R20, R12, RZ ;  /* 0x0000000c14147210 */ /* 0x001fc80007f5e0ff */
[----:B------:R-:W2:Y:S01]  /*15d0*/  LDG.E R17, desc[UR22][R16.64] ;  /* 0x0000001610117981 */ /* 0x000ea2000c1e1900 */
[----:B------:R-:W-:Y:S01]  /*15e0*/  IMAD.X R21, R21, 0x1, R25, P2 ;  /* 0x0000000115157824 */ /* 0x000fe200010e0619 */
[----:B------:R-:W-:-:S04]  /*15f0*/  LEA R14, P2, R20, UR6, 0x2 ;  /* 0x00000006140e7c11 */ /* 0x000fc8000f8410ff */
[----:B------:R-:W-:-:S06]  /*1600*/  LEA.HI.X R15, R20, UR7, R21, 0x2, P2 ;  /* 0x00000007140f7c11 */ /* 0x000fcc00090f1415 */
[----:B------:R-:W5:Y:S01]  /*1610*/  LDG.E R15, desc[UR22][R14.64] ;  /* 0x000000160e0f7981 */ /* 0x000f62000c1e1900 */
[----:B---3--:R-:W-:-:S04]  /*1620*/  FADD R27, R28, R27 ;  /* 0x0000001b1c1b7221 */ /* 0x008fc80000000000 */
[----:B----4-:R-:W-:Y:S01]  /*1630*/  FADD R18, R27, R18 ;  /* 0x000000121b127221 */ /* 0x010fe20000000000 */
[----:B------:R-:W-:-:S03]  /*1640*/  VIADD R26, R26, 0x8 ;  /* 0x000000081a1a7836 */ /* 0x000fc60000000000 */
[----:B--2---:R-:W-:-:S04]  /*1650*/  FADD R18, R18, R17 ;  /* 0x0000001112127221 */ /* 0x004fc80000000000 */
[----:B-----5:R-:W-:-:S07]  /*1660*/  FADD R27, R18, R15 ;  /* 0x0000000f121b7221 */ /* 0x020fce0000000000 */
.L_x_52:
[----:B------:R-:W-:Y:S05]  /*1670*/  BRA.U !UP1, `(.L_x_51) ;  /* 0x0000000509047547 */ /* 0x000fea000b800000 */
        /* <DEDUP_REMOVED lines=8> */
[----:B------:R-:W4:Y:S04]  /*1700*/  LDG.E.64 R18, desc[UR22][R28.64+0x8] ;  /* 0x000008161c127981 */ /* 0x000f28000c1e1b00 */
[----:B------:R-:W5:Y:S01]  /*1710*/  LDG.E.64 R16, desc[UR22][R28.64+0x10] ;  /* 0x000010161c107981 */ /* 0x000f62000c1e1b00 */
[----:B---3--:R-:W-:-:S05]  /*1720*/  IADD3 R14, P2, PT, R14, R12, RZ ;  /* 0x0000000c0e0e7210 */ /* 0x008fca0007f5e0ff */
[----:B------:R-:W-:Y:S01]  /*1730*/  IMAD.X R15, R15, 0x1, R25, P2 ;  /* 0x000000010f0f7824 */ /* 0x000fe200010e0619 */
[----:B--2---:R-:W-:-:S04]  /*1740*/  LEA R20, P2, R14, UR4, 0x2 ;  /* 0x000000040e147c11 */ /* 0x004fc8000f8410ff */
[----:B------:R-:W-:Y:S02]  /*1750*/  LEA.HI.X R21, R14, UR5, R15, 0x2, P2 ;  /* 0x000000050e157c11 */ /* 0x000fe400090f140f */
[----:B------:R-:W2:Y:S04]  /*1760*/  LDG.E.64 R14, desc[UR22][R28.64+0x18] ;  /* 0x000018161c0e7981 */ /* 0x000ea8000c1e1b00 */
[----:B------:R4:W3:Y:S02]  /*1770*/  LDG.E R20, desc[UR22][R20.64] ;  /* 0x0000001614147981 */ /* 0x0008e4000c1e1900 */
[----:B----4-:R-:W-:-:S05]  /*1780*/  IADD3 R21, P2, PT, R18, R12, RZ ;  /* 0x0000000c12157210 */ /* 0x010fca0007f5e0ff */
[----:B------:R-:W-:Y:S01]  /*1790*/  IMAD.X R19, R19, 0x1, R25, P2 ;  /* 0x0000000113137824 */ /* 0x000fe200010e0619 */
[----:B------:R-:W-:-:S04]  /*17a0*/  LEA R18, P2, R21, UR4, 0x2 ;  /* 0x0000000415127c11 */ /* 0x000fc8000f8410ff */
[----:B------:R-:W-:-:S05]  /*17b0*/  LEA.HI.X R19, R21, UR5, R19, 0x2, P2 ;  /* 0x0000000515137c11 */ /* 0x000fca00090f1413 */
[----:B------:R5:W4:Y:S02]  /*17c0*/  LDG.E R18, desc[UR22][R18.64] ;  /* 0x0000001612127981 */ /* 0x000b24000c1e1900 */
[----:B-----5:R-:W-:-:S05]  /*17d0*/  IADD3 R19, P2, PT, R16, R12, RZ ;  /* 0x0000000c10137210 */ /* 0x020fca0007f5e0ff */
[----:B------:R-:W-:Y:S01]  /*17e0*/  IMAD.X R17, R17, 0x1, R25, P2 ;  /* 0x0000000111117824 */ /* 0x000fe200010e0619 */
[----:B------:R-:W-:-:S04]  /*17f0*/  LEA R16, P2, R19, UR4, 0x2 ;  /* 0x0000000413107c11 */ /* 0x000fc8000f8410ff */
[----:B------:R-:W-:-:S06]  /*1800*/  LEA.HI.X R17, R19, UR5, R17, 0x2, P2 ;  /* 0x0000000513117c11 */ /* 0x000fcc00090f1411 */
[----:B------:R-:W5:Y:S01]  /*1810*/  LDG.E R17, desc[UR22][R16.64] ;  /* 0x0000001610117981 */ /* 0x000f62000c1e1900 */
[----:B--2---:R-:W-:-:S05]  /*1820*/  IADD3 R21, P2, PT, R14, R12, RZ ;  /* 0x0000000c0e157210 */ /* 0x004fca0007f5e0ff */
[----:B------:R-:W-:Y:S01]  /*1830*/  IMAD.X R28, R15, 0x1, R25, P2 ;  /* 0x000000010f1c7824 */ /* 0x000fe200010e0619 */
[----:B------:R-:W-:-:S04]  /*1840*/  LEA R14, P2, R21, UR4, 0x2 ;  /* 0x00000004150e7c11 */ /* 0x000fc8000f8410ff */
[----:B------:R-:W-:-:S06]  /*1850*/  LEA.HI.X R15, R21, UR5, R28, 0x2, P2 ;  /* 0x00000005150f7c11 */ /* 0x000fcc00090f141c */
[----:B------:R-:W2:Y:S01]  /*1860*/  LDG.E R15, desc[UR22][R14.64] ;  /* 0x000000160e0f7981 */ /* 0x000ea2000c1e1900 */
[----:B---3--:R-:W-:Y:S01]  /*1870*/  FADD R27, R27, R20 ;  /* 0x000000141b1b7221 */ /* 0x008fe20000000000 */
[----:B------:R-:W-:-:S03]  /*1880*/  VIADD R26, R26, 0x4 ;  /* 0x000000041a1a7836 */ /* 0x000fc60000000000 */
[----:B----4-:R-:W-:-:S04]  /*1890*/  FADD R18, R27, R18 ;  /* 0x000000121b127221 */ /* 0x010fc80000000000 */
[----:B-----5:R-:W-:-:S04]  /*18a0*/  FADD R18, R18, R17 ;  /* 0x0000001112127221 */ /* 0x020fc80000000000 */
[----:B--2---:R-:W-:-:S07]  /*18b0*/  FADD R27, R18, R15 ;  /* 0x0000000f121b7221 */ /* 0x004fce0000000000 */
.L_x_53:
[----:B------:R-:W-:Y:S05]  /*18c0*/  BRA.U !UP1, `(.L_x_51) ;  /* 0x0000000109707547 */ /* 0x000fea000b800000 */
[----:B------:R-:W1:Y:S01]  /*18d0*/  LDC.64 R14, c[0x0][0x390] ;  /* 0x0000e400ff0e7b82 */ /* 0x000e620000000a00 */
[----:B------:R-:W2:Y:S01]  /*18e0*/  LDCU.64 UR4, c[0x0][0x380] ;  /* 0x00007000ff0477ac */ /* 0x000ea20008000a00 */
[----:B-1----:R-:W-:-:S05]  /*18f0*/  IMAD.WIDE.U32 R14, R26, 0x8, R14 ;  /* 0x000000081a0e7825 */ /* 0x002fca00078e000e */
[----:B0-----:R-:W3:Y:S02]  /*1900*/  LDG.E.64 R16, desc[UR22][R14.64] ;  /* 0x000000160e107981 */ /* 0x001ee4000c1e1b00 */
[----:B---3--:R-:W-:-:S05]  /*1910*/  IADD3 R18, P2, PT, R16, R12, RZ ;  /* 0x0000000c10127210 */ /* 0x008fca0007f5e0ff */
[----:B------:R-:W-:Y:S01]  /*1920*/  IMAD.X R17, R17, 0x1, R25, P2 ;  /* 0x0000000111117824 */ /* 0x000fe200010e0619 */
[----:B--2---:R-:W-:-:S04]  /*1930*/  LEA R16, P2, R18, UR4, 0x2 ;  /* 0x0000000412107c11 */ /* 0x004fc8000f8410ff */
[----:B------:R-:W-:-:S05]  /*1940*/  LEA.HI.X R17, R18, UR5, R17, 0x2, P2 ;  /* 0x0000000512117c11 */ /* 0x000fca00090f1411 */
[----:B------:R-:W2:Y:S01]  /*1950*/  LDG.E R16, desc[UR22][R16.64] ;  /* 0x0000001610107981 */ /* 0x000ea2000c1e1900 */
[----:B------:R-:W-:Y:S01]  /*1960*/  UISETP.NE.AND UP0, UPT, UR12, 0x1, UPT ;  /* 0x000000010c00788c */ /* 0x000fe2000bf05270 */
[----:B--2---:R-:W-:-:S08]  /*1970*/  FADD R27, R27, R16 ;  /* 0x000000101b1b7221 */ /* 0x004fd00000000000 */
[----:B------:R-:W-:Y:S05]  /*1980*/  BRA.U !UP0, `(.L_x_51) ;  /* 0x0000000108407547 */ /* 0x000fea000b800000 */
[----:B------:R-:W-:Y:S01]  /*1990*/  UISETP.NE.AND UP0, UPT, UR12, 0x2, UPT ;  /* 0x000000020c00788c */ /* 0x000fe2000bf05270 */
[----:B------:R-:W2:Y:S05]  /*19a0*/  LDG.E.64 R16, desc[UR22][R14.64+0x8] ;  /* 0x000008160e107981 */ /* 0x000eaa000c1e1b00 */
[----:B------:R-:W-:-:S13]  /*19b0*/  PLOP3.LUT P2, PT, PT, PT, UP0, 0x80, 0x8 ;  /* 0x000000000008781c */ /* 0x000fda0003f4f008 */
[----:B------:R-:W3:Y:S01]  /*19c0*/  @P2 LDG.E.64 R18, desc[UR22][R14.64+0x10] ;  /* 0x000010160e122981 */ /* 0x000ee2000c1e1b00 */
[----:B--2---:R-:W-:-:S05]  /*19d0*/  IADD3 R20, P3, PT, R16, R12, RZ ;  /* 0x0000000c10147210 */ /* 0x004fca0007f7e0ff */
[----:B------:R-:W-:Y:S01]  /*19e0*/  IMAD.X R17, R17, 0x1, R25, P3 ;  /* 0x0000000111117824 */ /* 0x000fe200018e0619 */
[----:B------:R-:W-:-:S04]  /*19f0*/  LEA R16, P3, R20, UR4, 0x2 ;  /* 0x0000000414107c11 */ /* 0x000fc8000f8610ff */
[----:B------:R-:W-:-:S05]  /*1a00*/  LEA.HI.X R17, R20, UR5, R17, 0x2, P3 ;  /* 0x0000000514117c11 */ /* 0x000fca00098f1411 */
[----:B------:R-:W2:Y:S01]  /*1a10*/  LDG.E R16, desc[UR22][R16.64] ;  /* 0x0000001610107981 */ /* 0x000ea2000c1e1900 */
[----:B---3--:R-:W-:-:S04]  /*1a20*/  @P2 IADD3 R13, P4, PT, R18, R12, RZ ;  /* 0x0000000c120d2210 */ /* 0x008fc80007f9e0ff */
[----:B------:R-:W-:Y:S01]  /*1a30*/  @P2 LEA R12, P3, R13, UR4, 0x2 ;  /* 0x000000040d0c2c11 */ /* 0x000fe2000f8610ff */
[----:B------:R-:W-:-:S05]  /*1a40*/  @P2 IMAD.X R18, R19, 0x1, R25, P4 ;  /* 0x0000000113122824 */ /* 0x000fca00020e0619 */
[----:B------:R-:W-:-:S05]  /*1a50*/  @P2 LEA.HI.X R13, R13, UR5, R18, 0x2, P3 ;  /* 0x000000050d0d2c11 */ /* 0x000fca00098f1412 */
[----:B------:R-:W3:Y:S01]  /*1a60*/  @P2 LDG.E R12, desc[UR22][R12.64] ;  /* 0x000000160c0c2981 */ /* 0x000ee2000c1e1900 */
[----:B--2---:R-:W-:-:S04]  /*1a70*/  FADD R27, R27, R16 ;  /* 0x000000101b1b7221 */ /* 0x004fc80000000000 */
[----:B---3--:R-:W-:-:S07]  /*1a80*/  @P2 FADD R27, R27, R12 ;  /* 0x0000000c1b1b2221 */ /* 0x008fce0000000000 */
.L_x_51:
[----:B------:R-:W1:Y:S01]  /*1a90*/  MUFU.RCP R12, UR21 ;  /* 0x00000015000c7d08 */ /* 0x000e620008001000 */
[----:B------:R-:W-:Y:S01]  /*1aa0*/  IMAD.U32 R13, RZ, RZ, UR21 ;  /* 0x00000015ff0d7e24 */ /* 0x000fe2000f8e00ff */
[----:B------:R-:W-:Y:S06]  /*1ab0*/  BSSY.RECONVERGENT B4, `(.L_x_54) ;  /* 0x000000c000047945 */ /* 0x000fec0003800200 */
[----:B------:R-:W2:Y:S01]  /*1ac0*/  FCHK P2, R27, UR21 ;  /* 0x000000151b007d02 */ /* 0x000ea20008040000 */
[----:B-1----:R-:W-:-:S04]  /*1ad0*/  FFMA R13, R12, -R13, 1 ;  /* 0x3f8000000c0d7423 */ /* 0x002fc8000000080d */
[----:B------:R-:W-:-:S04]  /*1ae0*/  FFMA R12, R12, R13, R12 ;  /* 0x0000000d0c0c7223 */ /* 0x000fc8000000000c */
[----:B------:R-:W-:-:S04]  /*1af0*/  FFMA R14, R12, R27, RZ ;  /* 0x0000001b0c0e7223 */ /* 0x000fc800000000ff */
[----:B------:R-:W-:-:S04]  /*1b00*/  FFMA R13, R14, -UR21, R27 ;  /* 0x800000150e0d7c23 */ /* 0x000fc8000800001b */
[----:B------:R-:W-:Y:S01]  /*1b10*/  FFMA R15, R12, R13, R14 ;  /* 0x0000000d0c0f7223 */ /* 0x000fe2000000000e */
[----:B--2---:R-:W-:Y:S06]  /*1b20*/  @!P2 BRA `(.L_x_55) ;  /* 0x000000000010a947 */ /* 0x004fec0003800000 */
[----:B------:R-:W-:Y:S01]  /*1b30*/  IMAD.U32 R12, RZ, RZ, UR21 ;  /* 0x00000015ff0c7e24 */ /* 0x000fe2000f8e00ff */
[----:B------:R-:W-:-:S07]  /*1b40*/  MOV R14, 0x1b60 ;  /* 0x00001b60000e7802 */ /* 0x000fce0000000f00 */
[----:B0-----:R-:W-:Y:S05]  /*1b50*/  CALL.REL.NOINC `($__internal_1_$__cuda_sm3x_div_rn_noftz_f32_slowpath) ;  /* 0x00000000007c7944 */ /* 0x001fea0003c00000 */
[----:B------:R-:W-:-:S07]  /*1b60*/  IMAD.MOV.U32 R15, RZ, RZ, R12 ;  /* 0x000000ffff0f7224 */ /* 0x000fce00078e000c */
.L_x_55:
[----:B0-----:R-:W-:Y:S05]  /*1b70*/  BSYNC.RECONVERGENT B4 ;  /* 0x0000000000047941 */ /* 0x001fea0003800200 */
.L_x_54:
[----:B------:R-:W0:Y:S01]  /*1b80*/  LDCU.64 UR4, c[0x0][0x388] ;  /* 0x00007100ff0477ac */ /* 0x000e220008000a00 */
[----:B------:R-:W-:-:S05]  /*1b90*/  IADD3 R13, P2, PT, R9, R8, RZ ;  /* 0x00000008090d7210 */ /* 0x000fca0007f5e0ff */
[----:B------:R-:W-:Y:S01]  /*1ba0*/  IMAD.X R14, R22, 0x1, R23, P2 ;  /* 0x00000001160e7824 */ /* 0x000fe200010e0617 */
[----:B0-----:R-:W-:-:S04]  /*1bb0*/  LEA R12, P2, R13, UR4, 0x2 ;  /* 0x000000040d0c7c11 */ /* 0x001fc8000f8410ff */
[----:B------:R-:W-:-:S05]  /*1bc0*/  LEA.HI.X R13, R13, UR5, R14, 0x2, P2 ;  /* 0x000000050d0d7c11 */ /* 0x000fca00090f140e */
[----:B------:R1:W-:Y:S04]  /*1bd0*/  STG.E desc[UR22][R12.64], R15 ;  /* 0x0000000f0c007986 */ /* 0x0003e8000c101916 */
.L_x_48:
[----:B0-----:R-:W-:Y:S05]  /*1be0*/  BSYNC.RECONVERGENT B3 ;  /* 0x0000000000037941 */ /* 0x001fea0003800200 */
.L_x_47:
[----:B------:R-:W0:Y:S01]  /*1bf0*/  LDCU.64 UR4, c[0x0][0x3a8] ;  /* 0x00007500ff0477ac */ /* 0x000e220008000a00 */
[----:B------:R-:W-:-:S05]  /*1c00*/  IADD3 R9, P2, PT, R9, UR8, RZ ;  /* 0x0000000809097c10 */ /* 0x000fca000ff5e0ff */
[----:B------:R-:W-:Y:S01]  /*1c10*/  IMAD.X R22, RZ, RZ, R22, P2 ;  /* 0x000000ffff167224 */ /* 0x000fe200010e0616 */
[----:B0-----:R-:W-:-:S04]  /*1c20*/  ISETP.GE.U32.AND P2, PT, R9, UR4, PT ;  /* 0x0000000409007c0c */ /* 0x001fc8000bf46070 */
[----:B------:R-:W-:-:S13]  /*1c30*/  ISETP.GE.AND.EX P2, PT, R22, UR5, PT, P2 ;  /* 0x0000000516007c0c */ /* 0x000fda000bf46320 */
[----:B------:R-:W-:Y:S05]  /*1c40*/  @!P2 BRA `(.L_x_56) ;  /* 0xffffffec0050a947 */ /* 0x000fea000383ffff */
.L_x_44:
[----:B0-----:R-:W-:Y:S05]  /*1c50*/  BSYNC.RECONVERGENT B2 ;  /* 0x0000000000027941 */ /* 0x001fea0003800200 */
.L_x_43:
[----:B------:R-:W0:Y:S01]  /*1c60*/  LDCU.64 UR4, c[0x0][0x3b0] ;  /* 0x00007600ff0477ac */ /* 0x000e220008000a00 */
[----:B------:R-:W-:-:S05]  /*1c70*/  IADD3 R7, P0, PT, R7, UR9, RZ ;  /* 0x0000000907077c10 */ /* 0x000fca000ff1e0ff */
[----:B------:R-:W-:Y:S01]  /*1c80*/  IMAD.X R6, RZ, RZ, R6, P0 ;  /* 0x000000ffff067224 */ /* 0x000fe200000e0606 */
[----:B0-----:R-:W-:-:S04]  /*1c90*/  ISETP.GE.U32.AND P0, PT, R7, UR4, PT ;  /* 0x0000000407007c0c */ /* 0x001fc8000bf06070 */
[----:B------:R-:W-:-:S13]  /*1ca0*/  ISETP.GE.AND.EX P0, PT, R6, UR5, PT, P0 ;  /* 0x0000000506007c0c */ /* 0x000fda000bf06300 */
[----:B------:R-:W-:Y:S05]  /*1cb0*/  @!P0 BRA `(.L_x_57) ;  /* 0xffffffe400ec8947 */ /* 0x000fea000383ffff */
.L_x_42:
[----:B0-----:R-:W-:Y:S05]  /*1cc0*/  BSYNC.RECONVERGENT B1 ;  /* 0x0000000000017941 */ /* 0x001fea0003800200 */
.L_x_41:
[----:B------:R-:W0:Y:S01]  /*1cd0*/  LDCU.64 UR4, c[0x0][0x3b8] ;  /* 0x00007700ff0477ac */ /* 0x000e220008000a00 */
[----:B------:R-:W-:-:S05]  /*1ce0*/  IADD3 R4, P0, PT, R4, UR13, RZ ;  /* 0x0000000d04047c10 */ /* 0x000fca000ff1e0ff */
[----:B------:R-:W-:Y:S01]  /*1cf0*/  IMAD.X R5, RZ, RZ, R5, P0 ;  /* 0x000000ffff057224 */ /* 0x000fe200000e0605 */
[----:B0-----:R-:W-:-:S04]  /*1d00*/  ISETP.GE.U32.AND P0, PT, R4, UR4, PT ;  /* 0x0000000404007c0c */ /* 0x001fc8000bf06070 */
[----:B------:R-:W-:-:S13]  /*1d10*/  ISETP.GE.AND.EX P0, PT, R5, UR5, PT, P0 ;  /* 0x0000000505007c0c */ /* 0x000fda000bf06300 */
[----:B------:R-:W-:Y:S05]  /*1d20*/  @!P0 BRA `(.L_x_58) ;  /* 0xffffffe400b48947 */ /* 0x000fea000383ffff */
[----:B------:R-:W-:Y:S05]  /*1d30*/  BSYNC.RECONVERGENT B0 ;  /* 0x0000000000007941 */ /* 0x000fea0003800200 */
.L_x_40:
[----:B------:R-:W-:Y:S05]  /*1d40*/  EXIT ;  /* 0x000000000000794d */ /* 0x000fea0003800000 */
        .weak           $__internal_1_$__cuda_sm3x_div_rn_noftz_f32_slowpath
        .type           $__internal_1_$__cuda_sm3x_div_rn_noftz_f32_slowpath,@function
        .size           $__internal_1_$__cuda_sm3x_div_rn_noftz_f32_slowpath,(.L_x_72 - $__internal_1_$__cuda_sm3x_div_rn_noftz_f32_slowpath)
$__internal_1_$__cuda_sm3x_div_rn_noftz_f32_slowpath:
        /* <DEDUP_REMOVED lines=9> */
[----:B------:R-:W-:Y:S01]  /*1de0*/  @!P2 IMAD.MOV.U32 R15, RZ, RZ, RZ ;  /* 0x000000ffff0fa224 */ /* 0x000fe200078e00ff */
[----:B------:R-:W-:Y:S06]  /*1df0*/  @!P2 BRA `(.L_x_60) ;  /* 0x00000000005ca947 */ /* 0x000fec0003800000 */
[----:B------:R-:W-:Y:S02]  /*1e00*/  FSETP.GTU.FTZ.AND P2, PT, |R27|, +INF , PT ;  /* 0x7f8000001b00780b */ /* 0x000fe40003f5c200 */
        /* <DEDUP_REMOVED lines=22> */
.L_x_60:
[----:B------:R-:W-:Y:S01]  /*1f70*/  LEA R17, R13, 0xc0800000, 0x17 ;  /* 0xc08000000d117811 */ /* 0x000fe200078eb8ff */
[----:B------:R-:W-:Y:S01]  /*1f80*/  VIADD R18, R18, 0xffffff81 ;  /* 0xffffff8112127836 */ /* 0x000fe20000000000 */
[----:B------:R-:W-:Y:S03]  /*1f90*/  BSSY.RECONVERGENT B6, `(.L_x_65) ;  /* 0x0000035000067945 */ /* 0x000fe60003800200 */
[----:B------:R-:W-:Y:S02]  /*1fa0*/  IMAD.IADD R20, R12, 0x1, -R17 ;  /* 0x000000010c147824 */ /* 0x000fe400078e0a11 */
[C---:B------:R-:W-:Y:S01]  /*1fb0*/  IMAD R12, R18.reuse, -0x800000, R27 ;  /* 0xff800000120c7824 */ /* 0x040fe200078e021b */
[----:B------:R-:W-:Y:S01]  /*1fc0*/  IADD3 R18, PT, PT, R18, 0x7f, -R13 ;  /* 0x0000007f12127810 */ /* 0x000fe20007ffe80d */
[----:B------:R-:W0:Y:S01]  /*1fd0*/  MUFU.RCP R17, R20 ;  /* 0x0000001400117308 */ /* 0x000e220000001000 */
[----:B------:R-:W-:-:S03]  /*1fe0*/  FADD.FTZ R19, -R20, -RZ ;  /* 0x800000ff14137221 */ /* 0x000fc60000010100 */
        /* <DEDUP_REMOVED lines=22> */
[C---:B------:R-:W-:Y:S01]  /*2150*/  VIADD R18, R20.reuse, 0x20 ;  /* 0x0000002014127836 */ /* 0x040fe20000000000 */
[C---:B------:R-:W-:Y:S02]  /*2160*/  ISETP.NE.AND P4, PT, R20.reuse, RZ, PT ;  /* 0x000000ff1400720c */ /* 0x040fe40003f85270 */
[----:B------:R-:W-:Y:S02]  /*2170*/  ISETP.NE.AND P3, PT, R20, RZ, PT ;  /* 0x000000ff1400720c */ /* 0x000fe40003f65270 */
[----:B------:R-:W-:Y:S01]  /*2180*/  LOP3.LUT R15, R13, 0x7fffff, RZ, 0xc0, !PT ;  /* 0x007fffff0d0f7812 */ /* 0x000fe200078ec0ff */
[CCC-:B------:R-:W-:Y:S01]  /*2190*/  FFMA.RP R13, R17.reuse, R19.reuse, R16.reuse ;  /* 0x00000013110d7223 */ /* 0x1c0fe20000008010 */
[----:B------:R-:W-:Y:S01]  /*21a0*/  FFMA.RM R16, R17, R19, R16 ;  /* 0x0000001311107223 */ /* 0x000fe20000004010 */
[----:B------:R-:W-:Y:S01]  /*21b0*/  IMAD.MOV R17, RZ, RZ, -R20 ;  /* 0x000000ffff117224 */ /* 0x000fe200078e0a14 */
[----:B------:R-:W-:-:S03]  /*21c0*/  LOP3.LUT R15, R15, 0x800000, RZ, 0xfc, !PT ;  /* 0x008000000f0f7812 */ /* 0x000fc600078efcff */
        /* <DEDUP_REMOVED lines=9> */
[----:B------:R-:W-:-:S05]  /*2260*/  LOP3.LUT R13, R13, R16, RZ, 0xc0, !PT ;  /* 0x000000100d0d7212 */ /* 0x000fca00078ec0ff */
[----:B------:R-:W-:-:S05]  /*2270*/  IMAD.IADD R13, R18, 0x1, R13 ;  /* 0x00000001120d7824 */ /* 0x000fca00078e020d */
[----:B------:R-:W-:Y:S01]  /*2280*/  LOP3.LUT R12, R13, R12, RZ, 0xfc, !PT ;  /* 0x0000000c0d0c7212 */ /* 0x000fe200078efcff */
[----:B------:R-:W-:Y:S06]  /*2290*/  BRA `(.L_x_68) ;  /* 0x0000000000107947 */ /* 0x000fec0003800000 */
.L_x_67:
[----:B------:R-:W-:-:S04]  /*22a0*/  LOP3.LUT R12, R12, 0x80000000, RZ, 0xc0, !PT ;  /* 0x800000000c0c7812 */ /* 0x000fc800078ec0ff */
[----:B------:R-:W-:Y:S01]  /*22b0*/  LOP3.LUT R12, R12, 0x7f800000, RZ, 0xfc, !PT ;  /* 0x7f8000000c0c7812 */ /* 0x000fe200078efcff */
[----:B------:R-:W-:Y:S06]  /*22c0*/  BRA `(.L_x_68) ;  /* 0x0000000000047947 */ /* 0x000fec0003800000 */
.L_x_66:
[----:B------:R-:W-:-:S07]  /*22d0*/  IMAD R12, R18, 0x800000, R12 ;  /* 0x00800000120c7824 */ /* 0x000fce00078e020c */
.L_x_68:
[----:B------:R-:W-:Y:S05]  /*22e0*/  BSYNC.RECONVERGENT B6 ;  /* 0x0000000000067941 */ /* 0x000fea0003800200 */
.L_x_65:
[----:B------:R-:W-:Y:S05]  /*22f0*/  BRA `(.L_x_69) ;  /* 0x0000000000207947 */ /* 0x000fea0003800000 */
.L_x_64:
[----:B------:R-:W-:-:S04]  /*2300*/  LOP3.LUT R12, R12, 0x80000000, R27, 0x48, !PT ;  /* 0x800000000c0c7812 */ /* 0x000fc800078e481b */
[----:B------:R-:W-:Y:S01]  /*2310*/  LOP3.LUT R12, R12, 0x7f800000, RZ, 0xfc, !PT ;  /* 0x7f8000000c0c7812 */ /* 0x000fe200078efcff */
[----:B------:R-:W-:Y:S06]  /*2320*/  BRA `(.L_x_69) ;  /* 0x0000000000147947 */ /* 0x000fec0003800000 */
.L_x_63:
[----:B------:R-:W-:Y:S01]  /*2330*/  LOP3.LUT R12, R12, 0x80000000, R27, 0x48, !PT ;  /* 0x800000000c0c7812 */ /* 0x000fe200078e481b */
[----:B------:R-:W-:Y:S06]  /*2340*/  BRA `(.L_x_69) ;  /* 0x00000000000c7947 */ /* 0x000fec0003800000 */
.L_x_62:
[----:B------:R-:W0:Y:S01]  /*2350*/  MUFU.RSQ R12, -QNAN ;  /* 0xffc00000000c7908 */ /* 0x000e220000001400 */
[----:B------:R-:W-:Y:S05]  /*2360*/  BRA `(.L_x_69) ;  /* 0x0000000000047947 */ /* 0x000fea0003800000 */
.L_x_61:
[----:B------:R-:W-:-:S07]  /*2370*/  FADD.FTZ R12, R27, R12 ;  /* 0x0000000c1b0c7221 */ /* 0x000fce0000010000 */
.L_x_69:
[----:B------:R-:W-:Y:S05]  /*2380*/  BSYNC.RECONVERGENT B5 ;  /* 0x0000000000057941 */ /* 0x000fea0003800200 */
.L_x_59:
[----:B------:R-:W-:-:S04]  /*2390*/  IMAD.MOV.U32 R15, RZ, RZ, 0x0 ;  /* 0x00000000ff0f7424 */ /* 0x000fc800078e00ff */
[----:B0-----:R-:W-:Y:S05]  /*23a0*/  RET.REL.NODEC R14 `(_Z18statisticsKernelNDPfS_Plillll) ;  /* 0xffffffdc0e147950 */ /* 0x001fea0003c3ffff */
.L_x_70:
        /* <DEDUP_REMOVED lines=13> */
.L_x_72:


//--------------------- .nv.shared._Z24statisticsKernelNDSharedPfS_Plijjj --------------------------
	.section	.nv.shared._Z24statisticsKernelNDSharedPfS_Plijjj,"aw",@nobits
	.sectionflags	@""
	.align	16
	.zero		1024


//--------------------- .nv.shared.reserved.0     --------------------------
	.section	.nv.shared.reserved.0,"aw",@nobits
	.weak		__nv_reservedSMEM_offset_0_alias
	.size		__nv_reservedSMEM_offset_0_alias, 0, 64
	.other		__nv_reservedSMEM_offset_0_alias,@"STO_CUDA_RESERVED_SHARED STV_DEFAULT"
__nv_reservedSMEM_offset_0_alias:
	.zero		0
	.zero		64


//--------------------- .nv.shared._Z18statisticsKernelNDPfS_Plillll --------------------------
	.section	.nv.shared._Z18statisticsKernelNDPfS_Plillll,"aw",@nobits
	.sectionflags	@""
	.align	16
	.zero		1024


//--------------------- .nv.constant0._Z24statisticsKernelNDSharedPfS_Plijjj --------------------------
	.section	.nv.constant0._Z24statisticsKernelNDSharedPfS_Plijjj,"a",@progbits
	.sectionflags	@""
	.align	4
.nv.constant0._Z24statisticsKernelNDSharedPfS_Plijjj:
	.zero		936


//--------------------- .nv.constant0._Z18statisticsKernelNDPfS_Plillll --------------------------
	.section	.nv.constant0._Z18statisticsKernelNDPfS_Plillll,"a",@progbits
	.sectionflags	@""
	.align	4
.nv.constant0._Z18statisticsKernelNDPfS_Plillll:
	.zero		960


//--------------------- SYMBOLS --------------------------

	.type		.nv.reservedSmem.offset0,@object
	.size		.nv.reservedSmem.offset0,0x4
	.type		.nv.reservedSmem.cap,@object
	.size		.nv.reservedSmem.cap,0x4
